// auto-generated by cutlass_sweep.gemm — config: {"arch": "sm_100", "cluster_m": 1, "cluster_n": 1, "dtype": "e5m2", "dtype_b": "e5m2", "layout": "nt", "stages": 3, "tile_k": 128, "tile_m": 128, "tile_n": 64}
#include "cutlass/cutlass.h"
#include "cutlass/gemm/collective/collective_builder.hpp"
#include "cutlass/gemm/device/gemm_universal_adapter.h"
#include "cutlass/gemm/kernel/gemm_universal.hpp"
#include "cutlass/epilogue/collective/collective_builder.hpp"

using ElemA = cutlass::float_e5m2_t;
using ElemB = cutlass::float_e5m2_t;
using ElemCD = cutlass::float_e5m2_t;
using Acc  = float;
using TileShape    = cute::Shape<cute::_128, cute::_64, cute::_128>;
using ClusterShape = cute::Shape<cute::_1, cute::_1, cute::_1>;

using CollectiveEpilogue = typename cutlass::epilogue::collective::CollectiveBuilder<
    cutlass::arch::Sm100, cutlass::arch::OpClassTensorOp,
    TileShape, ClusterShape,
    cutlass::epilogue::collective::EpilogueTileAuto,
    Acc, Acc,
    ElemCD, cutlass::layout::RowMajor, 128 / cutlass::sizeof_bits<ElemCD>::value,
    ElemCD, cutlass::layout::RowMajor, 128 / cutlass::sizeof_bits<ElemCD>::value,
    cutlass::epilogue::collective::EpilogueScheduleAuto
  >::CollectiveOp;

using CollectiveMainloop = typename cutlass::gemm::collective::CollectiveBuilder<
    cutlass::arch::Sm100, cutlass::arch::OpClassTensorOp,
    ElemA, cutlass::layout::RowMajor, 128 / cutlass::sizeof_bits<ElemA>::value,
    ElemB, cutlass::layout::ColumnMajor, 128 / cutlass::sizeof_bits<ElemB>::value,
    Acc,
    TileShape, ClusterShape,
    cutlass::gemm::collective::StageCount<3>,
    cutlass::gemm::collective::KernelScheduleAuto
  >::CollectiveOp;

using GemmKernel = cutlass::gemm::kernel::GemmUniversal<
    cute::Shape<int,int,int,int>,
    CollectiveMainloop,
    CollectiveEpilogue
>;
using Gemm = cutlass::gemm::device::GemmUniversalAdapter<GemmKernel>;

// Force the device kernel symbol into the cubin without needing a host main.
auto* _anchor = &cutlass::device_kernel<GemmKernel>;


// ===== COMPILED SASS (sm_100a) =====

	.target	sm_100a

	.elftype	@"ET_EXEC"


//--------------------- .note.nv.tkinfo           --------------------------
	.section	.note.nv.tkinfo,"",@"SHT_NOTE"
	.sectionflags	@"SHF_NOTE_NV_TKINFO"
	.tkinfo
        /*0018*/ 	.word	0x00000002
        /*0030*/ 	.string	""
        /*0030*/ 	.string	"ptxas"
        /*0030*/ 	.string	"Cuda compilation tools, release 13.0, V13.0.88"
        /*0030*/ 	.string	"Build cuda_13.0.r13.0/compiler.36424714_0"
        /*0030*/ 	.string	"-arch sm_100a -m 64 "



//--------------------- .note.nv.cuinfo           --------------------------
	.section	.note.nv.cuinfo,"",@"SHT_NOTE"
	.sectionflags	@"SHF_NOTE_NV_CUINFO"
        /*0018*/ 	.short	0x0002
        /*001a*/ 	.short	0x0064
        /*001c*/ 	.short	0x0082
	.zero		2


//--------------------- .nv.info                  --------------------------
	.section	.nv.info,"",@"SHT_CUDA_INFO"
	.align	4


	//----- nvinfo : EIATTR_REGCOUNT
	.align		4
        /*0000*/ 	.byte	0x04, 0x2f
        /*0002*/ 	.short	(.L_19 - .L_18)
	.align		4
.L_18:
        /*0004*/ 	.word	index@(_ZN7cutlass13device_kernelINS_4gemm6kernel13GemmUniversalIN4cute5tupleIJiiiiEEENS1_10collective13CollectiveMmaINS1_35MainloopSm100TmaUmmaWarpSpecializedILi3ELi2ELi4ENS5_IJNS4_1CILi1EEESB_SB_EEEEENS5_IJNSA_ILi128EEENSA_ILi64EEESE_EEENS_12float_e5m2_tENS5_IJlSB_lEEESH_SI_NS4_8TiledMMAINS4_8MMA_AtomIJNS4_10MMA_TraitsINS4_19SM100_MMA_F8F6F4_SSEJSH_SH_fSE_SF_NS4_17integral_constantINS4_4UMMA5MajorELSP_0EEESQ_NSN_INSO_7ScaleInELSR_0EEESS_EEEEEENS4_6LayoutISC_NS5_IJNSA_ILi0EEESW_SW_EEEEENS5_IJNS4_10UnderscoreESZ_SZ_EEEEENS4_13SM90_TMA_LOADENS4_14ComposedLayoutINS4_7SwizzleILi3ELi4ELi3EEENS4_18smem_ptr_flag_bitsILi8EEENSV_INS5_IJNSA_ILi8EEESE_EEENS5_IJSE_SB_EEEEEEEvNS4_8identityES12_S1C_vS1D_EENS_8epilogue10collective18CollectiveEpilogueINS1F_23Sm100TmaWarpSpecializedILi1ELi1ELi64ELb0ELb0EEEJSG_NS5_IJNSV_ISE_SB_EENSV_ISF_SB_EEEEESH_SI_SH_SI_NS1F_6fusion15FusionCallbacksIS1J_NS1N_17LinearCombinationISH_fSH_fLNS_15FloatRoundStyleE2EEESG_S1M_JEEENS4_5SM1004TMEM4LOAD26SM100_TMEM_LOAD_32dp32b64xES12_NS13_INS14_ILi2ELi4ELi3EEES17_NSV_INS5_IJS18_SF_EEENS5_IJSF_SB_EEEEEEENS4_39AutoVectorizingCopyWithAssumedAlignmentILi128EEENS4_14SM90_TMA_STOREES21_S23_S23_EEEvvEEEEvNT_6ParamsE)
        /*0008*/ 	.word	0x000000c2


	//----- nvinfo : EIATTR_FRAME_SIZE
	.align		4
.L_19:
        /*000c*/ 	.byte	0x04, 0x11
        /*000e*/ 	.short	(.L_21 - .L_20)
	.align		4
.L_20:
        /*0010*/ 	.word	index@($__internal_2_$__cuda_sm10x_tcgen05_guardrail_trap_unallocated_columns_being_dealloced)
        /*0014*/ 	.word	0x00000000


	//----- nvinfo : EIATTR_FRAME_SIZE
	.align		4
.L_21:
        /*0018*/ 	.byte	0x04, 0x11
        /*001a*/ 	.short	(.L_23 - .L_22)
	.align		4
.L_22:
        /*001c*/ 	.word	index@($__internal_1_$__cuda_sm10x_tcgen05_guardrail_trap_phase_invalid_during_alloc)
        /*0020*/ 	.word	0x00000000


	//----- nvinfo : EIATTR_FRAME_SIZE
	.align		4
.L_23:
        /*0024*/ 	.byte	0x04, 0x11
        /*0026*/ 	.short	(.L_25 - .L_24)
	.align		4
.L_24:
        /*0028*/ 	.word	index@($__internal_0_$__cuda_sm10x_tcgen05_guardrail_trap_col_being_dealloced_not_returned_by_alloc)
        /*002c*/ 	.word	0x00000000


	//----- nvinfo : EIATTR_FRAME_SIZE
	.align		4
.L_25:
        /*0030*/ 	.byte	0x04, 0x11
        /*0032*/ 	.short	(.L_27 - .L_26)
	.align		4
.L_26:
        /*0034*/ 	.word	index@(_ZN7cutlass13device_kernelINS_4gemm6kernel13GemmUniversalIN4cute5tupleIJiiiiEEENS1_10collective13CollectiveMmaINS1_35MainloopSm100TmaUmmaWarpSpecializedILi3ELi2ELi4ENS5_IJNS4_1CILi1EEESB_SB_EEEEENS5_IJNSA_ILi128EEENSA_ILi64EEESE_EEENS_12float_e5m2_tENS5_IJlSB_lEEESH_SI_NS4_8TiledMMAINS4_8MMA_AtomIJNS4_10MMA_TraitsINS4_19SM100_MMA_F8F6F4_SSEJSH_SH_fSE_SF_NS4_17integral_constantINS4_4UMMA5MajorELSP_0EEESQ_NSN_INSO_7ScaleInELSR_0EEESS_EEEEEENS4_6LayoutISC_NS5_IJNSA_ILi0EEESW_SW_EEEEENS5_IJNS4_10UnderscoreESZ_SZ_EEEEENS4_13SM90_TMA_LOADENS4_14ComposedLayoutINS4_7SwizzleILi3ELi4ELi3EEENS4_18smem_ptr_flag_bitsILi8EEENSV_INS5_IJNSA_ILi8EEESE_EEENS5_IJSE_SB_EEEEEEEvNS4_8identityES12_S1C_vS1D_EENS_8epilogue10collective18CollectiveEpilogueINS1F_23Sm100TmaWarpSpecializedILi1ELi1ELi64ELb0ELb0EEEJSG_NS5_IJNSV_ISE_SB_EENSV_ISF_SB_EEEEESH_SI_SH_SI_NS1F_6fusion15FusionCallbacksIS1J_NS1N_17LinearCombinationISH_fSH_fLNS_15FloatRoundStyleE2EEESG_S1M_JEEENS4_5SM1004TMEM4LOAD26SM100_TMEM_LOAD_32dp32b64xES12_NS13_INS14_ILi2ELi4ELi3EEES17_NSV_INS5_IJS18_SF_EEENS5_IJSF_SB_EEEEEEENS4_39AutoVectorizingCopyWithAssumedAlignmentILi128EEENS4_14SM90_TMA_STOREES21_S23_S23_EEEvvEEEEvNT_6ParamsE)
        /*0038*/ 	.word	0x00000000


	//----- nvinfo : EIATTR_MIN_STACK_SIZE
	.align		4
.L_27:
        /*003c*/ 	.byte	0x04, 0x12
        /*003e*/ 	.short	(.L_29 - .L_28)
	.align		4
.L_28:
        /*0040*/ 	.word	index@(_ZN7cutlass13device_kernelINS_4gemm6kernel13GemmUniversalIN4cute5tupleIJiiiiEEENS1_10collective13CollectiveMmaINS1_35MainloopSm100TmaUmmaWarpSpecializedILi3ELi2ELi4ENS5_IJNS4_1CILi1EEESB_SB_EEEEENS5_IJNSA_ILi128EEENSA_ILi64EEESE_EEENS_12float_e5m2_tENS5_IJlSB_lEEESH_SI_NS4_8TiledMMAINS4_8MMA_AtomIJNS4_10MMA_TraitsINS4_19SM100_MMA_F8F6F4_SSEJSH_SH_fSE_SF_NS4_17integral_constantINS4_4UMMA5MajorELSP_0EEESQ_NSN_INSO_7ScaleInELSR_0EEESS_EEEEEENS4_6LayoutISC_NS5_IJNSA_ILi0EEESW_SW_EEEEENS5_IJNS4_10UnderscoreESZ_SZ_EEEEENS4_13SM90_TMA_LOADENS4_14ComposedLayoutINS4_7SwizzleILi3ELi4ELi3EEENS4_18smem_ptr_flag_bitsILi8EEENSV_INS5_IJNSA_ILi8EEESE_EEENS5_IJSE_SB_EEEEEEEvNS4_8identityES12_S1C_vS1D_EENS_8epilogue10collective18CollectiveEpilogueINS1F_23Sm100TmaWarpSpecializedILi1ELi1ELi64ELb0ELb0EEEJSG_NS5_IJNSV_ISE_SB_EENSV_ISF_SB_EEEEESH_SI_SH_SI_NS1F_6fusion15FusionCallbacksIS1J_NS1N_17LinearCombinationISH_fSH_fLNS_15FloatRoundStyleE2EEESG_S1M_JEEENS4_5SM1004TMEM4LOAD26SM100_TMEM_LOAD_32dp32b64xES12_NS13_INS14_ILi2ELi4ELi3EEES17_NSV_INS5_IJS18_SF_EEENS5_IJSF_SB_EEEEEEENS4_39AutoVectorizingCopyWithAssumedAlignmentILi128EEENS4_14SM90_TMA_STOREES21_S23_S23_EEEvvEEEEvNT_6ParamsE)
        /*0044*/ 	.word	0x00000000
.L_29:


//--------------------- .nv.compat                --------------------------
	.section	.nv.compat,"",@"SHT_CUDA_COMPAT_INFO"
	.align	4
        /*0000*/ 	.byte	0x02, 0x09, 0x01, 0x00, 0x02, 0x02, 0x02, 0x00, 0x02, 0x05, 0x05, 0x00, 0x03, 0x07, 0x01, 0x01
        /*0010*/ 	.byte	0x02, 0x03, 0x01, 0x00, 0x02, 0x06, 0x01, 0x00, 0x04, 0x0b, 0x08, 0x00, 0x09, 0x00, 0x00, 0x00
        /*0020*/ 	.byte	0x00, 0x00, 0x00, 0x00


//--------------------- .nv.info._ZN7cutlass13device_kernelINS_4gemm6kernel13GemmUniversalIN4cute5tupleIJiiiiEEENS1_10collective13CollectiveMmaINS1_35MainloopSm100TmaUmmaWarpSpecializedILi3ELi2ELi4ENS5_IJNS4_1CILi1EEESB_SB_EEEEENS5_IJNSA_ILi128EEENSA_ILi64EEESE_EEENS_12float_e5m2_tENS5_IJlSB_lEEESH_SI_NS4_8TiledMMAINS4_8MMA_AtomIJNS4_10MMA_TraitsINS4_19SM100_MMA_F8F6F4_SSEJSH_SH_fSE_SF_NS4_17integral_constantINS4_4UMMA5MajorELSP_0EEESQ_NSN_INSO_7ScaleInELSR_0EEESS_EEEEEENS4_6LayoutISC_NS5_IJNSA_ILi0EEESW_SW_EEEEENS5_IJNS4_10UnderscoreESZ_SZ_EEEEENS4_13SM90_TMA_LOADENS4_14ComposedLayoutINS4_7SwizzleILi3ELi4ELi3EEENS4_18smem_ptr_flag_bitsILi8EEENSV_INS5_IJNSA_ILi8EEESE_EEENS5_IJSE_SB_EEEEEEEvNS4_8identityES12_S1C_vS1D_EENS_8epilogue10collective18CollectiveEpilogueINS1F_23Sm100TmaWarpSpecializedILi1ELi1ELi64ELb0ELb0EEEJSG_NS5_IJNSV_ISE_SB_EENSV_ISF_SB_EEEEESH_SI_SH_SI_NS1F_6fusion15FusionCallbacksIS1J_NS1N_17LinearCombinationISH_fSH_fLNS_15FloatRoundStyleE2EEESG_S1M_JEEENS4_5SM1004TMEM4LOAD26SM100_TMEM_LOAD_32dp32b64xES12_NS13_INS14_ILi2ELi4ELi3EEES17_NSV_INS5_IJS18_SF_EEENS5_IJSF_SB_EEEEEEENS4_39AutoVectorizingCopyWithAssumedAlignmentILi128EEENS4_14SM90_TMA_STOREES21_S23_S23_EEEvvEEEEvNT_6ParamsE --------------------------
	.section	.nv.info._ZN7cutlass13device_kernelINS_4gemm6kernel13GemmUniversalIN4cute5tupleIJiiiiEEENS1_10collective13CollectiveMmaINS1_35MainloopSm100TmaUmmaWarpSpecializedILi3ELi2ELi4ENS5_IJNS4_1CILi1EEESB_SB_EEEEENS5_IJNSA_ILi128EEENSA_ILi64EEESE_EEENS_12float_e5m2_tENS5_IJlSB_lEEESH_SI_NS4_8TiledMMAINS4_8MMA_AtomIJNS4_10MMA_TraitsINS4_19SM100_MMA_F8F6F4_SSEJSH_SH_fSE_SF_NS4_17integral_constantINS4_4UMMA5MajorELSP_0EEESQ_NSN_INSO_7ScaleInELSR_0EEESS_EEEEEENS4_6LayoutISC_NS5_IJNSA_ILi0EEESW_SW_EEEEENS5_IJNS4_10UnderscoreESZ_SZ_EEEEENS4_13SM90_TMA_LOADENS4_14ComposedLayoutINS4_7SwizzleILi3ELi4ELi3EEENS4_18smem_ptr_flag_bitsILi8EEENSV_INS5_IJNSA_ILi8EEESE_EEENS5_IJSE_SB_EEEEEEEvNS4_8identityES12_S1C_vS1D_EENS_8epilogue10collective18CollectiveEpilogueINS1F_23Sm100TmaWarpSpecializedILi1ELi1ELi64ELb0ELb0EEEJSG_NS5_IJNSV_ISE_SB_EENSV_ISF_SB_EEEEESH_SI_SH_SI_NS1F_6fusion15FusionCallbacksIS1J_NS1N_17LinearCombinationISH_fSH_fLNS_15FloatRoundStyleE2EEESG_S1M_JEEENS4_5SM1004TMEM4LOAD26SM100_TMEM_LOAD_32dp32b64xES12_NS13_INS14_ILi2ELi4ELi3EEES17_NSV_INS5_IJS18_SF_EEENS5_IJSF_SB_EEEEEEENS4_39AutoVectorizingCopyWithAssumedAlignmentILi128EEENS4_14SM90_TMA_STOREES21_S23_S23_EEEvvEEEEvNT_6ParamsE,"",@"SHT_CUDA_INFO"
	.sectionflags	@""
	.align	4


	//----- nvinfo : EIATTR_CUDA_API_VERSION
	.align		4
        /*0000*/ 	.byte	0x04, 0x37
        /*0002*/ 	.short	(.L_31 - .L_30)
.L_30:
        /*0004*/ 	.word	0x00000082


	//----- nvinfo : EIATTR_KPARAM_INFO
	.align		4
.L_31:
        /*0008*/ 	.byte	0x04, 0x17
        /*000a*/ 	.short	(.L_33 - .L_32)
.L_32:
        /*000c*/ 	.word	0x00000000
        /*0010*/ 	.short	0x0000
        /*0012*/ 	.short	0x0000
        /*0014*/ 	.byte	0x00, 0xf0, 0x01, 0x20


	//----- nvinfo : EIATTR_AT_ENTRY_FRAGMENTS
	.align		4
.L_33:
        /*0018*/ 	.byte	0x04, 0x4f
        /*001a*/ 	.short	(.L_35 - .L_34)


	//   ....[0]....
.L_34:
        /*001c*/ 	.word	0x00000006


	//----- nvinfo : EIATTR_RESERVED_SMEM_USED
	.align		4
.L_35:
        /*0020*/ 	.byte	0x01, 0x41
	.zero		2


	//----- nvinfo : EIATTR_SPARSE_MMA_MASK
	.align		4
        /*0024*/ 	.byte	0x03, 0x50
        /*0026*/ 	.short	0x0000


	//----- nvinfo : EIATTR_TCGEN05_1CTA_USED
	.align		4
        /*0028*/ 	.byte	0x01, 0x51
	.zero		2


	//----- nvinfo : EIATTR_MAXREG_COUNT
	.align		4
        /*002c*/ 	.byte	0x03, 0x1b
        /*002e*/ 	.short	0x00ff


	//----- nvinfo : EIATTR_NUM_BARRIERS
	.align		4
        /*0030*/ 	.byte	0x02, 0x4c
        /*0032*/ 	.byte	0x07
	.zero		1


	//----- nvinfo : EIATTR_EXTERNS
	.align		4
        /*0034*/ 	.byte	0x04, 0x0f
        /*0036*/ 	.short	(.L_37 - .L_36)


	//   ....[0]....
	.align		4
.L_36:
        /*0038*/ 	.word	index@(__assertfail)


	//----- nvinfo : EIATTR_MERCURY_ISA_VERSION
	.align		4
.L_37:
        /*003c*/ 	.byte	0x03, 0x5f
        /*003e*/ 	.short	0x0101


	//----- nvinfo : EIATTR_INT_WARP_WIDE_INSTR_OFFSETS
	.align		4
        /*0040*/ 	.byte	0x04, 0x31
        /*0042*/ 	.short	(.L_39 - .L_38)


	//   ....[0]....
.L_38:
        /*0044*/ 	.word	0x00001d60


	//   ....[1]....
        /*0048*/ 	.word	0x00003720


	//   ....[2]....
        /*004c*/ 	.word	0x00003740


	//   ....[3]....
        /*0050*/ 	.word	0x00003770


	//   ....[4]....
        /*0054*/ 	.word	0x00004180


	//   ....[5]....
        /*0058*/ 	.word	0x00004270


	//----- nvinfo : EIATTR_COOP_GROUP_MASK_REGIDS
	.align		4
.L_39:
        /*005c*/ 	.byte	0x04, 0x29
        /*005e*/ 	.short	(.L_41 - .L_40)


	//   ....[0]....
.L_40:
        /*0060*/ 	.word	0xffffffff


	//   ....[1]....
        /*0064*/ 	.word	0xffffffff


	//   ....[2]....
        /*0068*/ 	.word	0xffffffff


	//   ....[3]....
        /*006c*/ 	.word	0xffffffff


	//   ....[4]....
        /*0070*/ 	.word	0xffffffff


	//   ....[5]....
        /*0074*/ 	.word	0xffffffff


	//   ....[6]....
        /*0078*/ 	.word	0xffffffff


	//   ....[7]....
        /*007c*/ 	.word	0xffffffff


	//   ....[8]....
        /*0080*/ 	.word	0xffffffff


	//   ....[9]....
        /*0084*/ 	.word	0xffffffff


	//   ....[10]....
        /*0088*/ 	.word	0xffffffff


	//   ....[11]....
        /*008c*/ 	.word	0xffffffff


	//   ....[12]....
        /*0090*/ 	.word	0xffffffff


	//----- nvinfo : EIATTR_COOP_GROUP_INSTR_OFFSETS
	.align		4
.L_41:
        /*0094*/ 	.byte	0x04, 0x28
        /*0096*/ 	.short	(.L_43 - .L_42)


	//   ....[0]....
.L_42:
        /*0098*/ 	.word	0x00000090


	//   ....[1]....
        /*009c*/ 	.word	0x000004d0


	//   ....[2]....
        /*00a0*/ 	.word	0x00000620


	//   ....[3]....
        /*00a4*/ 	.word	0x00000760


	//   ....[4]....
        /*00a8*/ 	.word	0x00000860


	//   ....[5]....
        /*00ac*/ 	.word	0x000009d0


	//   ....[6]....
        /*00b0*/ 	.word	0x00000b70


	//   ....[7]....
        /*00b4*/ 	.word	0x00001c40


	//   ....[8]....
        /*00b8*/ 	.word	0x00002990


	//   ....[9]....
        /*00bc*/ 	.word	0x00002ba0


	//   ....[10]....
        /*00c0*/ 	.word	0x00002bd0


	//   ....[11]....
        /*00c4*/ 	.word	0x00003600


	//   ....[12]....
        /*00c8*/ 	.word	0x00003830


	//----- nvinfo : EIATTR_VRC_CTA_INIT_COUNT
	.align		4
.L_43:
        /*00cc*/ 	.byte	0x02, 0x4a
        /*00ce*/ 	.byte	0x80
	.zero		1


	//----- nvinfo : EIATTR_SYSCALL_OFFSETS
	.align		4
        /*00d0*/ 	.byte	0x04, 0x46
        /*00d2*/ 	.short	(.L_45 - .L_44)


	//   ....[0]....
.L_44:
        /*00d4*/ 	.word	0x00004c60


	//   ....[1]....
        /*00d8*/ 	.word	0x00004da0


	//   ....[2]....
        /*00dc*/ 	.word	0x00005540


	//----- nvinfo : EIATTR_MBARRIER_INSTR_OFFSETS
	.align		4
.L_45:
        /*00e0*/ 	.byte	0x04, 0x39
        /*00e2*/ 	.short	(.L_47 - .L_46)


	//   ....[0]....
.L_46:
        /*00e4*/ 	.word	0x000005b0
        /*00e8*/ 	.word	0x000000ff
        /*00ec*/ 	.word	0x00000000
        /*00f0*/ 	.short	0x0100
        /*00f2*/ 	.byte	0x05
	.zero		1


	//   ....[1]....
        /*00f4*/ 	.word	0x000005c0
        /*00f8*/ 	.word	0x000000ff
        /*00fc*/ 	.word	0x00000018
        /*0100*/ 	.short	0x0100
        /*0102*/ 	.byte	0x05
	.zero		1


	//   ....[2]....
        /*0104*/ 	.word	0x000005d0
        /*0108*/ 	.word	0x000000ff
        /*010c*/ 	.word	0x00000008
        /*0110*/ 	.short	0x0100
        /*0112*/ 	.byte	0x05
	.zero		1


	//   ....[3]....
        /*0114*/ 	.word	0x000005e0
        /*0118*/ 	.word	0x000000ff
        /*011c*/ 	.word	0x00000020
        /*0120*/ 	.short	0x0100
        /*0122*/ 	.byte	0x05
	.zero		1


	//   ....[4]....
        /*0124*/ 	.word	0x000005f0
        /*0128*/ 	.word	0x000000ff
        /*012c*/ 	.word	0x00000010
        /*0130*/ 	.short	0x0100
        /*0132*/ 	.byte	0x05
	.zero		1


	//   ....[5]....
        /*0134*/ 	.word	0x00000600
        /*0138*/ 	.word	0x000000ff
        /*013c*/ 	.word	0x00000028
        /*0140*/ 	.short	0x0100
        /*0142*/ 	.byte	0x05
	.zero		1


	//   ....[6]....
        /*0144*/ 	.word	0x00000730
        /*0148*/ 	.word	0x000000ff
        /*014c*/ 	.word	0x00000030
        /*0150*/ 	.short	0x0100
        /*0152*/ 	.byte	0x06
	.zero		1


	//   ....[7]....
        /*0154*/ 	.word	0x00000740
        /*0158*/ 	.word	0x000000ff
        /*015c*/ 	.word	0x00000038
        /*0160*/ 	.short	0x0100
        /*0162*/ 	.byte	0x06
	.zero		1


	//   ....[8]....
        /*0164*/ 	.word	0x00000830
        /*0168*/ 	.word	0x000000ff
        /*016c*/ 	.word	0x00000040
        /*0170*/ 	.short	0x0100
        /*0172*/ 	.byte	0x05
	.zero		1


	//   ....[9]....
        /*0174*/ 	.word	0x00000840
        /*0178*/ 	.word	0x000000ff
        /*017c*/ 	.word	0x00000048
        /*0180*/ 	.short	0x0100
        /*0182*/ 	.byte	0x05
	.zero		1


	//   ....[10]....
        /*0184*/ 	.word	0x00000980
        /*0188*/ 	.word	0x000000ff
        /*018c*/ 	.word	0x00000050
        /*0190*/ 	.short	0x0100
        /*0192*/ 	.byte	0x05
	.zero		1


	//   ....[11]....
        /*0194*/ 	.word	0x00000990
        /*0198*/ 	.word	0x000000ff
        /*019c*/ 	.word	0x00000060
        /*01a0*/ 	.short	0x0100
        /*01a2*/ 	.byte	0x05
	.zero		1


	//   ....[12]....
        /*01a4*/ 	.word	0x000009a0
        /*01a8*/ 	.word	0x000000ff
        /*01ac*/ 	.word	0x00000058
        /*01b0*/ 	.short	0x0100
        /*01b2*/ 	.byte	0x05
	.zero		1


	//   ....[13]....
        /*01b4*/ 	.word	0x000009b0
        /*01b8*/ 	.word	0x000000ff
        /*01bc*/ 	.word	0x00000068
        /*01c0*/ 	.short	0x0100
        /*01c2*/ 	.byte	0x05
	.zero		1


	//   ....[14]....
        /*01c4*/ 	.word	0x00000ae0
        /*01c8*/ 	.word	0x000000ff
        /*01cc*/ 	.word	0x00000070
        /*01d0*/ 	.short	0x0100
        /*01d2*/ 	.byte	0x06
	.zero		1


	//   ....[15]....
        /*01d4*/ 	.word	0x00000af0
        /*01d8*/ 	.word	0x000000ff
        /*01dc*/ 	.word	0x00000090
        /*01e0*/ 	.short	0x0100
        /*01e2*/ 	.byte	0x06
	.zero		1


	//   ....[16]....
        /*01e4*/ 	.word	0x00000b00
        /*01e8*/ 	.word	0x000000ff
        /*01ec*/ 	.word	0x00000078
        /*01f0*/ 	.short	0x0100
        /*01f2*/ 	.byte	0x06
	.zero		1


	//   ....[17]....
        /*01f4*/ 	.word	0x00000b10
        /*01f8*/ 	.word	0x000000ff
        /*01fc*/ 	.word	0x00000098
        /*0200*/ 	.short	0x0100
        /*0202*/ 	.byte	0x06
	.zero		1


	//   ....[18]....
        /*0204*/ 	.word	0x00000b20
        /*0208*/ 	.word	0x000000ff
        /*020c*/ 	.word	0x00000080
        /*0210*/ 	.short	0x0100
        /*0212*/ 	.byte	0x06
	.zero		1


	//   ....[19]....
        /*0214*/ 	.word	0x00000b30
        /*0218*/ 	.word	0x000000ff
        /*021c*/ 	.word	0x000000a0
        /*0220*/ 	.short	0x0100
        /*0222*/ 	.byte	0x06
	.zero		1


	//   ....[20]....
        /*0224*/ 	.word	0x00000b40
        /*0228*/ 	.word	0x000000ff
        /*022c*/ 	.word	0x00000088
        /*0230*/ 	.short	0x0100
        /*0232*/ 	.byte	0x06
	.zero		1


	//   ....[21]....
        /*0234*/ 	.word	0x00000b50
        /*0238*/ 	.word	0x000000ff
        /*023c*/ 	.word	0x000000a8
        /*0240*/ 	.short	0x0100
        /*0242*/ 	.byte	0x06
	.zero		1


	//   ....[22]....
        /*0244*/ 	.word	0x00000c40
        /*0248*/ 	.word	0x000000ff
        /*024c*/ 	.word	0x000000b0
        /*0250*/ 	.short	0x0100
        /*0252*/ 	.byte	0x05
	.zero		1


	//   ....[23]....
        /*0254*/ 	.word	0x00000c50
        /*0258*/ 	.word	0x000000ff
        /*025c*/ 	.word	0x000000c0
        /*0260*/ 	.short	0x0100
        /*0262*/ 	.byte	0x05
	.zero		1


	//   ....[24]....
        /*0264*/ 	.word	0x00000c60
        /*0268*/ 	.word	0x000000ff
        /*026c*/ 	.word	0x000000b8
        /*0270*/ 	.short	0x0100
        /*0272*/ 	.byte	0x05
	.zero		1


	//   ....[25]....
        /*0274*/ 	.word	0x00000c70
        /*0278*/ 	.word	0x000000ff
        /*027c*/ 	.word	0x000000c8
        /*0280*/ 	.short	0x0100
        /*0282*/ 	.byte	0x05
	.zero		1


	//   ....[26]....
        /*0284*/ 	.word	0x00001540
        /*0288*/ 	.word	0x00000003
        /*028c*/ 	.word	0x000000c0
        /*0290*/ 	.short	0x010a
        /*0292*/ 	.byte	0xff
	.zero		1


	//   ....[27]....
        /*0294*/ 	.word	0x00001570
        /*0298*/ 	.word	0x00000003
        /*029c*/ 	.word	0x000000b0
        /*02a0*/ 	.short	0x0101
        /*02a2*/ 	.byte	0xff
	.zero		1


	//   ....[28]....
        /*02a4*/ 	.word	0x00001640
        /*02a8*/ 	.word	0x000000ff
        /*02ac*/ 	.word	0x00000018
        /*02b0*/ 	.short	0x010a
        /*02b2*/ 	.byte	0x08
	.zero		1


	//   ....[29]....
        /*02b4*/ 	.word	0x000016e0
        /*02b8*/ 	.word	0x000000ff
        /*02bc*/ 	.word	0x00000018
        /*02c0*/ 	.short	0x010a
        /*02c2*/ 	.byte	0x21
	.zero		1


	//   ....[30]....
        /*02c4*/ 	.word	0x00001830
        /*02c8*/ 	.word	0x000000ff
        /*02cc*/ 	.word	0x00000018
        /*02d0*/ 	.short	0x010a
        /*02d2*/ 	.byte	0x08
	.zero		1


	//   ....[31]....
        /*02d4*/ 	.word	0x00001940
        /*02d8*/ 	.word	0x000000ff
        /*02dc*/ 	.word	0x00000048
        /*02e0*/ 	.short	0x0101
        /*02e2*/ 	.byte	0x04
	.zero		1


	//   ....[32]....
        /*02e4*/ 	.word	0x00001960
        /*02e8*/ 	.word	0x000000ff
        /*02ec*/ 	.word	0x00000018
        /*02f0*/ 	.short	0x010a
        /*02f2*/ 	.byte	0x08
	.zero		1


	//   ....[33]....
        /*02f4*/ 	.word	0x000019e0
        /*02f8*/ 	.word	0x000000ff
        /*02fc*/ 	.word	0x00000018
        /*0300*/ 	.short	0x010a
        /*0302*/ 	.byte	0x11
	.zero		1


	//   ....[34]....
        /*0304*/ 	.word	0x00001b30
        /*0308*/ 	.word	0x000000ff
        /*030c*/ 	.word	0x00000018
        /*0310*/ 	.short	0x010a
        /*0312*/ 	.byte	0x08
	.zero		1


	//   ....[35]....
        /*0314*/ 	.word	0x00001c70
        /*0318*/ 	.word	0x00000002
        /*031c*/ 	.word	0x00000050
        /*0320*/ 	.short	0x010a
        /*0322*/ 	.byte	0xff
	.zero		1


	//   ....[36]....
        /*0324*/ 	.word	0x00001d30
        /*0328*/ 	.word	0x00000002
        /*032c*/ 	.word	0x00000000
        /*0330*/ 	.short	0x0101
        /*0332*/ 	.byte	0xff
	.zero		1


	//   ....[37]....
        /*0334*/ 	.word	0x00002290
        /*0338*/ 	.word	0x000000ff
        /*033c*/ 	.word	0x00000000
        /*0340*/ 	.short	0x010a
        /*0342*/ 	.byte	0x05
	.zero		1


	//   ....[38]....
        /*0344*/ 	.word	0x00002320
        /*0348*/ 	.word	0x000000ff
        /*034c*/ 	.word	0x00000000
        /*0350*/ 	.short	0x010a
        /*0352*/ 	.byte	0x05
	.zero		1


	//   ....[39]....
        /*0354*/ 	.word	0x000023c0
        /*0358*/ 	.word	0x00000000
        /*035c*/ 	.word	0x00000000
        /*0360*/ 	.short	0x010a
        /*0362*/ 	.byte	0xff
	.zero		1


	//   ....[40]....
        /*0364*/ 	.word	0x000024e0
        /*0368*/ 	.word	0x00000000
        /*036c*/ 	.word	0x000000b0
        /*0370*/ 	.short	0x010a
        /*0372*/ 	.byte	0xff
	.zero		1


	//   ....[41]....
        /*0374*/ 	.word	0x00002540
        /*0378*/ 	.word	0x00000004
        /*037c*/ 	.word	0x00000000
        /*0380*/ 	.short	0x0101
        /*0382*/ 	.byte	0xff
	.zero		1


	//   ....[42]....
        /*0384*/ 	.word	0x00002560
        /*0388*/ 	.word	0x000000ff
        /*038c*/ 	.word	0x00000060
        /*0390*/ 	.short	0x010a
        /*0392*/ 	.byte	0x05
	.zero		1


	//   ....[43]....
        /*0394*/ 	.word	0x00002680
        /*0398*/ 	.word	0x00000000
        /*039c*/ 	.word	0x00000050
        /*03a0*/ 	.short	0x010a
        /*03a2*/ 	.byte	0xff
	.zero		1


	//   ....[44]....
        /*03a4*/ 	.word	0x00002790
        /*03a8*/ 	.word	0x00000000
        /*03ac*/ 	.word	0x00000000
        /*03b0*/ 	.short	0x0101
        /*03b2*/ 	.byte	0xff
	.zero		1


	//   ....[45]....
        /*03b4*/ 	.word	0x00002820
        /*03b8*/ 	.word	0x000000ff
        /*03bc*/ 	.word	0x00000060
        /*03c0*/ 	.short	0x0106
        /*03c2*/ 	.byte	0x05
	.zero		1


	//   ....[46]....
        /*03c4*/ 	.word	0x00002840
        /*03c8*/ 	.word	0x000000ff
        /*03cc*/ 	.word	0x00000060
        /*03d0*/ 	.short	0x010a
        /*03d2*/ 	.byte	0x05
	.zero		1


	//   ....[47]....
        /*03d4*/ 	.word	0x000028d0
        /*03d8*/ 	.word	0x000000ff
        /*03dc*/ 	.word	0x00000060
        /*03e0*/ 	.short	0x0106
        /*03e2*/ 	.byte	0x04
	.zero		1


	//   ....[48]....
        /*03e4*/ 	.word	0x00002910
        /*03e8*/ 	.word	0x00000000
        /*03ec*/ 	.word	0x00000060
        /*03f0*/ 	.short	0x010a
        /*03f2*/ 	.byte	0xff
	.zero		1


	//   ....[49]....
        /*03f4*/ 	.word	0x00002e50
        /*03f8*/ 	.word	0x00000000
        /*03fc*/ 	.word	0x00000050
        /*0400*/ 	.short	0x010a
        /*0402*/ 	.byte	0xff
	.zero		1


	//   ....[50]....
        /*0404*/ 	.word	0x00002f60
        /*0408*/ 	.word	0x00000003
        /*040c*/ 	.word	0x00000000
        /*0410*/ 	.short	0x0101
        /*0412*/ 	.byte	0xff
	.zero		1


	//   ....[51]....
        /*0414*/ 	.word	0x00002f70
        /*0418*/ 	.word	0x000000ff
        /*041c*/ 	.word	0x00000000
        /*0420*/ 	.short	0x010a
        /*0422*/ 	.byte	0x06
	.zero		1


	//   ....[52]....
        /*0424*/ 	.word	0x00002f90
        /*0428*/ 	.word	0x000000ff
        /*042c*/ 	.word	0x00000090
        /*0430*/ 	.short	0x010a
        /*0432*/ 	.byte	0x07
	.zero		1


	//   ....[53]....
        /*0434*/ 	.word	0x00003060
        /*0438*/ 	.word	0x000000ff
        /*043c*/ 	.word	0x00000000
        /*0440*/ 	.short	0x010a
        /*0442*/ 	.byte	0x06
	.zero		1


	//   ....[54]....
        /*0444*/ 	.word	0x00003190
        /*0448*/ 	.word	0x000000ff
        /*044c*/ 	.word	0x00000000
        /*0450*/ 	.short	0x010a
        /*0452*/ 	.byte	0x1a
	.zero		1


	//   ....[55]....
        /*0454*/ 	.word	0x00003430
        /*0458*/ 	.word	0x000000ff
        /*045c*/ 	.word	0x00000000
        /*0460*/ 	.short	0x010a
        /*0462*/ 	.byte	0x06
	.zero		1


	//   ....[56]....
        /*0464*/ 	.word	0x000034c0
        /*0468*/ 	.word	0x000000ff
        /*046c*/ 	.word	0x00000000
        /*0470*/ 	.short	0x010a
        /*0472*/ 	.byte	0x06
	.zero		1


	//   ....[57]....
        /*0474*/ 	.word	0x00003550
        /*0478*/ 	.word	0x000000ff
        /*047c*/ 	.word	0x00000000
        /*0480*/ 	.short	0x010a
        /*0482*/ 	.byte	0x06
	.zero		1


	//   ....[58]....
        /*0484*/ 	.word	0x000035e0
        /*0488*/ 	.word	0x000000ff
        /*048c*/ 	.word	0x00000000
        /*0490*/ 	.short	0x010a
        /*0492*/ 	.byte	0x07
	.zero		1


	//   ....[59]....
        /*0494*/ 	.word	0x00003a20
        /*0498*/ 	.word	0x00000000
        /*049c*/ 	.word	0x00000050
        /*04a0*/ 	.short	0x010a
        /*04a2*/ 	.byte	0xff
	.zero		1


	//   ....[60]....
        /*04a4*/ 	.word	0x00003b10
        /*04a8*/ 	.word	0x00000000
        /*04ac*/ 	.word	0x00000000
        /*04b0*/ 	.short	0x0101
        /*04b2*/ 	.byte	0xff
	.zero		1


	//   ....[61]....
        /*04b4*/ 	.word	0x00003e30
        /*04b8*/ 	.word	0x000000ff
        /*04bc*/ 	.word	0x00000048
        /*04c0*/ 	.short	0x010a
        /*04c2*/ 	.byte	0x06
	.zero		1


	//   ....[62]....
        /*04c4*/ 	.word	0x00003fb0
        /*04c8*/ 	.word	0x000000ff
        /*04cc*/ 	.word	0x00000038
        /*04d0*/ 	.short	0x010a
        /*04d2*/ 	.byte	0x06
	.zero		1


	//   ....[63]....
        /*04d4*/ 	.word	0x000042e0
        /*04d8*/ 	.word	0x000000ff
        /*04dc*/ 	.word	0x00000030
        /*04e0*/ 	.short	0x010b
        /*04e2*/ 	.byte	0x06
	.zero		1


	//   ....[64]....
        /*04e4*/ 	.word	0x00004300
        /*04e8*/ 	.word	0x000000ff
        /*04ec*/ 	.word	0x00000000
        /*04f0*/ 	.short	0x0101
        /*04f2*/ 	.byte	0x25
	.zero		1


	//   ....[65]....
        /*04f4*/ 	.word	0x00004340
        /*04f8*/ 	.word	0x00000000
        /*04fc*/ 	.word	0x00000038
        /*0500*/ 	.short	0x010a
        /*0502*/ 	.byte	0xff
	.zero		1


	//   ....[66]....
        /*0504*/ 	.word	0x00004670
        /*0508*/ 	.word	0x00000000
        /*050c*/ 	.word	0x00000050
        /*0510*/ 	.short	0x010a
        /*0512*/ 	.byte	0xff
	.zero		1


	//   ....[67]....
        /*0514*/ 	.word	0x00004780
        /*0518*/ 	.word	0x00000000
        /*051c*/ 	.word	0x00000000
        /*0520*/ 	.short	0x0101
        /*0522*/ 	.byte	0xff
	.zero		1


	//   ....[68]....
        /*0524*/ 	.word	0x00005120
        /*0528*/ 	.word	0x000000ff
        /*052c*/ 	.word	0x00000030
        /*0530*/ 	.short	0x010a
        /*0532*/ 	.byte	0x2b
	.zero		1


	//   ....[69]....
        /*0534*/ 	.word	0x00005130
        /*0538*/ 	.word	0x0000009c
        /*053c*/ 	.word	0x00000070
        /*0540*/ 	.short	0x010a
        /*0542*/ 	.byte	0xff
	.zero		1


	//   ....[70]....
        /*0544*/ 	.word	0x000052c0
        /*0548*/ 	.word	0x000000ff
        /*054c*/ 	.word	0x00000030
        /*0550*/ 	.short	0x010a
        /*0552*/ 	.byte	0x2b
	.zero		1


	//   ....[71]....
        /*0554*/ 	.word	0x000053c0
        /*0558*/ 	.word	0x000000ff
        /*055c*/ 	.word	0x00000000
        /*0560*/ 	.short	0x0101
        /*0562*/ 	.byte	0x04
	.zero		1


	//   ....[72]....
        /*0564*/ 	.word	0x00005420
        /*0568*/ 	.word	0x0000009c
        /*056c*/ 	.word	0x00000070
        /*0570*/ 	.short	0x010a
        /*0572*/ 	.byte	0xff
	.zero		1


	//   ....[73]....
        /*0574*/ 	.word	0x000057e0
        /*0578*/ 	.word	0x000000ff
        /*057c*/ 	.word	0x00000000
        /*0580*/ 	.short	0x0101
        /*0582*/ 	.byte	0x05
	.zero		1


	//   ....[74]....
        /*0584*/ 	.word	0x00006890
        /*0588*/ 	.word	0x00000003
        /*058c*/ 	.word	0x000000c0
        /*0590*/ 	.short	0x010a
        /*0592*/ 	.byte	0xff
	.zero		1


	//   ....[75]....
        /*0594*/ 	.word	0x000068f0
        /*0598*/ 	.word	0x00000002
        /*059c*/ 	.word	0x00000018
        /*05a0*/ 	.short	0x010a
        /*05a2*/ 	.byte	0xff
	.zero		1


	//   ....[76]....
        /*05a4*/ 	.word	0x00006950
        /*05a8*/ 	.word	0x00000002
        /*05ac*/ 	.word	0x00000018
        /*05b0*/ 	.short	0x010a
        /*05b2*/ 	.byte	0xff
	.zero		1


	//   ....[77]....
        /*05b4*/ 	.word	0x000069a0
        /*05b8*/ 	.word	0x00000002
        /*05bc*/ 	.word	0x00000050
        /*05c0*/ 	.short	0x010a
        /*05c2*/ 	.byte	0xff
	.zero		1


	//   ....[78]....
        /*05c4*/ 	.word	0x00006a00
        /*05c8*/ 	.word	0x00000000
        /*05cc*/ 	.word	0x00000000
        /*05d0*/ 	.short	0x010a
        /*05d2*/ 	.byte	0xff
	.zero		1


	//   ....[79]....
        /*05d4*/ 	.word	0x00006a60
        /*05d8*/ 	.word	0x00000000
        /*05dc*/ 	.word	0x00000000
        /*05e0*/ 	.short	0x010a
        /*05e2*/ 	.byte	0xff
	.zero		1


	//   ....[80]....
        /*05e4*/ 	.word	0x00006ab0
        /*05e8*/ 	.word	0x00000000
        /*05ec*/ 	.word	0x000000b0
        /*05f0*/ 	.short	0x010a
        /*05f2*/ 	.byte	0xff
	.zero		1


	//   ....[81]....
        /*05f4*/ 	.word	0x00006b10
        /*05f8*/ 	.word	0x00000000
        /*05fc*/ 	.word	0x00000060
        /*0600*/ 	.short	0x010a
        /*0602*/ 	.byte	0xff
	.zero		1


	//   ....[82]....
        /*0604*/ 	.word	0x00006b60
        /*0608*/ 	.word	0x00000000
        /*060c*/ 	.word	0x00000050
        /*0610*/ 	.short	0x010a
        /*0612*/ 	.byte	0xff
	.zero		1


	//   ....[83]....
        /*0614*/ 	.word	0x00006bc0
        /*0618*/ 	.word	0x00000000
        /*061c*/ 	.word	0x00000060
        /*0620*/ 	.short	0x010a
        /*0622*/ 	.byte	0xff
	.zero		1


	//   ....[84]....
        /*0624*/ 	.word	0x00006c10
        /*0628*/ 	.word	0x00000000
        /*062c*/ 	.word	0x00000050
        /*0630*/ 	.short	0x010a
        /*0632*/ 	.byte	0xff
	.zero		1


	//   ....[85]....
        /*0634*/ 	.word	0x00006c70
        /*0638*/ 	.word	0x00000003
        /*063c*/ 	.word	0x00000090
        /*0640*/ 	.short	0x010a
        /*0642*/ 	.byte	0xff
	.zero		1


	//   ....[86]....
        /*0644*/ 	.word	0x00006cd0
        /*0648*/ 	.word	0x00000000
        /*064c*/ 	.word	0x00000000
        /*0650*/ 	.short	0x010a
        /*0652*/ 	.byte	0xff
	.zero		1


	//   ....[87]....
        /*0654*/ 	.word	0x00006d30
        /*0658*/ 	.word	0x00000000
        /*065c*/ 	.word	0x00000000
        /*0660*/ 	.short	0x010a
        /*0662*/ 	.byte	0xff
	.zero		1


	//   ....[88]....
        /*0664*/ 	.word	0x00006d90
        /*0668*/ 	.word	0x00000000
        /*066c*/ 	.word	0x00000000
        /*0670*/ 	.short	0x010a
        /*0672*/ 	.byte	0xff
	.zero		1


	//   ....[89]....
        /*0674*/ 	.word	0x00006df0
        /*0678*/ 	.word	0x00000000
        /*067c*/ 	.word	0x00000000
        /*0680*/ 	.short	0x010a
        /*0682*/ 	.byte	0xff
	.zero		1


	//   ....[90]....
        /*0684*/ 	.word	0x00006e50
        /*0688*/ 	.word	0x00000000
        /*068c*/ 	.word	0x00000000
        /*0690*/ 	.short	0x010a
        /*0692*/ 	.byte	0xff
	.zero		1


	//   ....[91]....
        /*0694*/ 	.word	0x00006ea0
        /*0698*/ 	.word	0x00000000
        /*069c*/ 	.word	0x00000050
        /*06a0*/ 	.short	0x010a
        /*06a2*/ 	.byte	0xff
	.zero		1


	//   ....[92]....
        /*06a4*/ 	.word	0x00006f00
        /*06a8*/ 	.word	0x00000000
        /*06ac*/ 	.word	0x00000048
        /*06b0*/ 	.short	0x010a
        /*06b2*/ 	.byte	0xff
	.zero		1


	//   ....[93]....
        /*06b4*/ 	.word	0x00006f60
        /*06b8*/ 	.word	0x00000003
        /*06bc*/ 	.word	0x00000038
        /*06c0*/ 	.short	0x010a
        /*06c2*/ 	.byte	0xff
	.zero		1


	//   ....[94]....
        /*06c4*/ 	.word	0x00006fb0
        /*06c8*/ 	.word	0x00000000
        /*06cc*/ 	.word	0x00000050
        /*06d0*/ 	.short	0x010a
        /*06d2*/ 	.byte	0xff
	.zero		1


	//   ....[95]....
        /*06d4*/ 	.word	0x00007010
        /*06d8*/ 	.word	0x00000000
        /*06dc*/ 	.word	0x00000030
        /*06e0*/ 	.short	0x010a
        /*06e2*/ 	.byte	0xff
	.zero		1


	//   ....[96]....
        /*06e4*/ 	.word	0x00007060
        /*06e8*/ 	.word	0x0000009c
        /*06ec*/ 	.word	0x00000070
        /*06f0*/ 	.short	0x010a
        /*06f2*/ 	.byte	0xff
	.zero		1


	//----- nvinfo : EIATTR_NUM_MBARRIERS
	.align		4
.L_47:
        /*06f4*/ 	.byte	0x03, 0x38
        /*06f6*/ 	.short	0x001a


	//----- nvinfo : EIATTR_EXIT_INSTR_OFFSETS
	.align		4
        /*06f8*/ 	.byte	0x04, 0x1c
        /*06fa*/ 	.short	(.L_49 - .L_48)


	//   ....[0]....
.L_48:
        /*06fc*/ 	.word	0x000023f0


	//   ....[1]....
        /*0700*/ 	.word	0x000028e0


	//   ....[2]....
        /*0704*/ 	.word	0x00002940


	//   ....[3]....
        /*0708*/ 	.word	0x00003840


	//   ....[4]....
        /*070c*/ 	.word	0x00004370


	//   ....[5]....
        /*0710*/ 	.word	0x000043b0


	//   ....[6]....
        /*0714*/ 	.word	0x00006880


	//----- nvinfo : EIATTR_MAX_THREADS
	.align		4
.L_49:
        /*0718*/ 	.byte	0x04, 0x05
        /*071a*/ 	.short	(.L_51 - .L_50)
.L_50:
        /*071c*/ 	.word	0x00000100
        /*0720*/ 	.word	0x00000001
        /*0724*/ 	.word	0x00000001


	//----- nvinfo : EIATTR_CRS_STACK_SIZE
	.align		4
.L_51:
        /*0728*/ 	.byte	0x04, 0x1e
        /*072a*/ 	.short	(.L_53 - .L_52)
.L_52:
        /*072c*/ 	.word	0x00000000


	//----- nvinfo : EIATTR_CBANK_PARAM_SIZE
	.align		4
.L_53:
        /*0730*/ 	.byte	0x03, 0x19
        /*0732*/ 	.short	0x0800


	//----- nvinfo : EIATTR_PARAM_CBANK
	.align		4
        /*0734*/ 	.byte	0x04, 0x0a
        /*0736*/ 	.short	(.L_55 - .L_54)
	.align		4
.L_54:
        /*0738*/ 	.word	index@(.nv.constant0._ZN7cutlass13device_kernelINS_4gemm6kernel13GemmUniversalIN4cute5tupleIJiiiiEEENS1_10collective13CollectiveMmaINS1_35MainloopSm100TmaUmmaWarpSpecializedILi3ELi2ELi4ENS5_IJNS4_1CILi1EEESB_SB_EEEEENS5_IJNSA_ILi128EEENSA_ILi64EEESE_EEENS_12float_e5m2_tENS5_IJlSB_lEEESH_SI_NS4_8TiledMMAINS4_8MMA_AtomIJNS4_10MMA_TraitsINS4_19SM100_MMA_F8F6F4_SSEJSH_SH_fSE_SF_NS4_17integral_constantINS4_4UMMA5MajorELSP_0EEESQ_NSN_INSO_7ScaleInELSR_0EEESS_EEEEEENS4_6LayoutISC_NS5_IJNSA_ILi0EEESW_SW_EEEEENS5_IJNS4_10UnderscoreESZ_SZ_EEEEENS4_13SM90_TMA_LOADENS4_14ComposedLayoutINS4_7SwizzleILi3ELi4ELi3EEENS4_18smem_ptr_flag_bitsILi8EEENSV_INS5_IJNSA_ILi8EEESE_EEENS5_IJSE_SB_EEEEEEEvNS4_8identityES12_S1C_vS1D_EENS_8epilogue10collective18CollectiveEpilogueINS1F_23Sm100TmaWarpSpecializedILi1ELi1ELi64ELb0ELb0EEEJSG_NS5_IJNSV_ISE_SB_EENSV_ISF_SB_EEEEESH_SI_SH_SI_NS1F_6fusion15FusionCallbacksIS1J_NS1N_17LinearCombinationISH_fSH_fLNS_15FloatRoundStyleE2EEESG_S1M_JEEENS4_5SM1004TMEM4LOAD26SM100_TMEM_LOAD_32dp32b64xES12_NS13_INS14_ILi2ELi4ELi3EEES17_NSV_INS5_IJS18_SF_EEENS5_IJSF_SB_EEEEEEENS4_39AutoVectorizingCopyWithAssumedAlignmentILi128EEENS4_14SM90_TMA_STOREES21_S23_S23_EEEvvEEEEvNT_6ParamsE)
        /*073c*/ 	.short	0x0380
        /*073e*/ 	.short	0x0800


	//----- nvinfo : EIATTR_SW_WAR
	.align		4
.L_55:
        /*0740*/ 	.byte	0x04, 0x36
        /*0742*/ 	.short	(.L_57 - .L_56)
.L_56:
        /*0744*/ 	.word	0x00000008
.L_57:


//--------------------- .nv.callgraph             --------------------------
	.section	.nv.callgraph,"",@"SHT_CUDA_CALLGRAPH"
	.align	4
	.sectionentsize	8
	.align		4
        /*0000*/ 	.word	0x00000000
	.align		4
        /*0004*/ 	.word	0xffffffff
	.align		4
        /*0008*/ 	.word	index@(_ZN7cutlass13device_kernelINS_4gemm6kernel13GemmUniversalIN4cute5tupleIJiiiiEEENS1_10collective13CollectiveMmaINS1_35MainloopSm100TmaUmmaWarpSpecializedILi3ELi2ELi4ENS5_IJNS4_1CILi1EEESB_SB_EEEEENS5_IJNSA_ILi128EEENSA_ILi64EEESE_EEENS_12float_e5m2_tENS5_IJlSB_lEEESH_SI_NS4_8TiledMMAINS4_8MMA_AtomIJNS4_10MMA_TraitsINS4_19SM100_MMA_F8F6F4_SSEJSH_SH_fSE_SF_NS4_17integral_constantINS4_4UMMA5MajorELSP_0EEESQ_NSN_INSO_7ScaleInELSR_0EEESS_EEEEEENS4_6LayoutISC_NS5_IJNSA_ILi0EEESW_SW_EEEEENS5_IJNS4_10UnderscoreESZ_SZ_EEEEENS4_13SM90_TMA_LOADENS4_14ComposedLayoutINS4_7SwizzleILi3ELi4ELi3EEENS4_18smem_ptr_flag_bitsILi8EEENSV_INS5_IJNSA_ILi8EEESE_EEENS5_IJSE_SB_EEEEEEEvNS4_8identityES12_S1C_vS1D_EENS_8epilogue10collective18CollectiveEpilogueINS1F_23Sm100TmaWarpSpecializedILi1ELi1ELi64ELb0ELb0EEEJSG_NS5_IJNSV_ISE_SB_EENSV_ISF_SB_EEEEESH_SI_SH_SI_NS1F_6fusion15FusionCallbacksIS1J_NS1N_17LinearCombinationISH_fSH_fLNS_15FloatRoundStyleE2EEESG_S1M_JEEENS4_5SM1004TMEM4LOAD26SM100_TMEM_LOAD_32dp32b64xES12_NS13_INS14_ILi2ELi4ELi3EEES17_NSV_INS5_IJS18_SF_EEENS5_IJSF_SB_EEEEEEENS4_39AutoVectorizingCopyWithAssumedAlignmentILi128EEENS4_14SM90_TMA_STOREES21_S23_S23_EEEvvEEEEvNT_6ParamsE)
	.align		4
        /*000c*/ 	.word	index@(__assertfail)
	.align		4
        /*0010*/ 	.word	0x00000000
	.align		4
        /*0014*/ 	.word	0xfffffffe
	.align		4
        /*0018*/ 	.word	0x00000000
	.align		4
        /*001c*/ 	.word	0xfffffffd
	.align		4
        /*0020*/ 	.word	0x00000000
	.align		4
        /*0024*/ 	.word	0xfffffffc


//--------------------- .nv.constant4             --------------------------
	.section	.nv.constant4,"a",@progbits
	.align	8
	.align		8
.nv.constant4:
        /*0000*/ 	.dword	__assertfail
	.align		8
        /*0008*/ 	.dword	__unnamed_1
	.align		8
        /*0010*/ 	.dword	__unnamed_2
	.align		8
        /*0018*/ 	.dword	_ZN40_INTERNAL_4bdf920a_4_k_cu_dfe7a4bc_332674cuda3std3__45__cpo5beginE
	.align		8
        /*0020*/ 	.dword	_ZN40_INTERNAL_4bdf920a_4_k_cu_dfe7a4bc_332674cuda3std3__45__cpo3endE
	.align		8
        /*0028*/ 	.dword	_ZN40_INTERNAL_4bdf920a_4_k_cu_dfe7a4bc_332674cuda3std3__45__cpo6cbeginE
	.align		8
        /*0030*/ 	.dword	_ZN40_INTERNAL_4bdf920a_4_k_cu_dfe7a4bc_332674cuda3std3__45__cpo4cendE
	.align		8
        /*0038*/ 	.dword	_ZN40_INTERNAL_4bdf920a_4_k_cu_dfe7a4bc_332674cuda3std3__442_GLOBAL__N__4bdf920a_4_k_cu_dfe7a4bc_332676ignoreE
	.align		8
        /*0040*/ 	.dword	_ZN40_INTERNAL_4bdf920a_4_k_cu_dfe7a4bc_332674cuda3std3__419piecewise_constructE
	.align		8
        /*0048*/ 	.dword	_ZN40_INTERNAL_4bdf920a_4_k_cu_dfe7a4bc_332674cuda3std3__48in_placeE
	.align		8
        /*0050*/ 	.dword	_ZN40_INTERNAL_4bdf920a_4_k_cu_dfe7a4bc_332674cuda3std6ranges3__45__cpo4swapE
	.align		8
        /*0058*/ 	.dword	_ZN40_INTERNAL_4bdf920a_4_k_cu_dfe7a4bc_332674cuda3std6ranges3__45__cpo9iter_moveE
	.align		8
        /*0060*/ 	.dword	_ZN40_INTERNAL_4bdf920a_4_k_cu_dfe7a4bc_332674cute7productE
	.align		8
        /*0068*/ 	.dword	_ZN40_INTERNAL_4bdf920a_4_k_cu_dfe7a4bc_332674cute1_E
	.align		8
        /*0070*/ 	.dword	$str$25
	.align		8
        /*0078*/ 	.dword	$str$26
	.align		8
        /*0080*/ 	.dword	$str$27
	.align		8
        /*0088*/ 	.dword	$str$28


//--------------------- .text._ZN7cutlass13device_kernelINS_4gemm6kernel13GemmUniversalIN4cute5tupleIJiiiiEEENS1_10collective13CollectiveMmaINS1_35MainloopSm100TmaUmmaWarpSpecializedILi3ELi2ELi4ENS5_IJNS4_1CILi1EEESB_SB_EEEEENS5_IJNSA_ILi128EEENSA_ILi64EEESE_EEENS_12float_e5m2_tENS5_IJlSB_lEEESH_SI_NS4_8TiledMMAINS4_8MMA_AtomIJNS4_10MMA_TraitsINS4_19SM100_MMA_F8F6F4_SSEJSH_SH_fSE_SF_NS4_17integral_constantINS4_4UMMA5MajorELSP_0EEESQ_NSN_INSO_7ScaleInELSR_0EEESS_EEEEEENS4_6LayoutISC_NS5_IJNSA_ILi0EEESW_SW_EEEEENS5_IJNS4_10UnderscoreESZ_SZ_EEEEENS4_13SM90_TMA_LOADENS4_14ComposedLayoutINS4_7SwizzleILi3ELi4ELi3EEENS4_18smem_ptr_flag_bitsILi8EEENSV_INS5_IJNSA_ILi8EEESE_EEENS5_IJSE_SB_EEEEEEEvNS4_8identityES12_S1C_vS1D_EENS_8epilogue10collective18CollectiveEpilogueINS1F_23Sm100TmaWarpSpecializedILi1ELi1ELi64ELb0ELb0EEEJSG_NS5_IJNSV_ISE_SB_EENSV_ISF_SB_EEEEESH_SI_SH_SI_NS1F_6fusion15FusionCallbacksIS1J_NS1N_17LinearCombinationISH_fSH_fLNS_15FloatRoundStyleE2EEESG_S1M_JEEENS4_5SM1004TMEM4LOAD26SM100_TMEM_LOAD_32dp32b64xES12_NS13_INS14_ILi2ELi4ELi3EEES17_NSV_INS5_IJS18_SF_EEENS5_IJSF_SB_EEEEEEENS4_39AutoVectorizingCopyWithAssumedAlignmentILi128EEENS4_14SM90_TMA_STOREES21_S23_S23_EEEvvEEEEvNT_6ParamsE --------------------------
	.section	.text._ZN7cutlass13device_kernelINS_4gemm6kernel13GemmUniversalIN4cute5tupleIJiiiiEEENS1_10collective13CollectiveMmaINS1_35MainloopSm100TmaUmmaWarpSpecializedILi3ELi2ELi4ENS5_IJNS4_1CILi1EEESB_SB_EEEEENS5_IJNSA_ILi128EEENSA_ILi64EEESE_EEENS_12float_e5m2_tENS5_IJlSB_lEEESH_SI_NS4_8TiledMMAINS4_8MMA_AtomIJNS4_10MMA_TraitsINS4_19SM100_MMA_F8F6F4_SSEJSH_SH_fSE_SF_NS4_17integral_constantINS4_4UMMA5MajorELSP_0EEESQ_NSN_INSO_7ScaleInELSR_0EEESS_EEEEEENS4_6LayoutISC_NS5_IJNSA_ILi0EEESW_SW_EEEEENS5_IJNS4_10UnderscoreESZ_SZ_EEEEENS4_13SM90_TMA_LOADENS4_14ComposedLayoutINS4_7SwizzleILi3ELi4ELi3EEENS4_18smem_ptr_flag_bitsILi8EEENSV_INS5_IJNSA_ILi8EEESE_EEENS5_IJSE_SB_EEEEEEEvNS4_8identityES12_S1C_vS1D_EENS_8epilogue10collective18CollectiveEpilogueINS1F_23Sm100TmaWarpSpecializedILi1ELi1ELi64ELb0ELb0EEEJSG_NS5_IJNSV_ISE_SB_EENSV_ISF_SB_EEEEESH_SI_SH_SI_NS1F_6fusion15FusionCallbacksIS1J_NS1N_17LinearCombinationISH_fSH_fLNS_15FloatRoundStyleE2EEESG_S1M_JEEENS4_5SM1004TMEM4LOAD26SM100_TMEM_LOAD_32dp32b64xES12_NS13_INS14_ILi2ELi4ELi3EEES17_NSV_INS5_IJS18_SF_EEENS5_IJSF_SB_EEEEEEENS4_39AutoVectorizingCopyWithAssumedAlignmentILi128EEENS4_14SM90_TMA_STOREES21_S23_S23_EEEvvEEEEvNT_6ParamsE,"ax",@progbits
	.align	128
.text._ZN7cutlass13device_kernelINS_4gemm6kernel13GemmUniversalIN4cute5tupleIJiiiiEEENS1_10collective13CollectiveMmaINS1_35MainloopSm100TmaUmmaWarpSpecializedILi3ELi2ELi4ENS5_IJNS4_1CILi1EEESB_SB_EEEEENS5_IJNSA_ILi128EEENSA_ILi64EEESE_EEENS_12float_e5m2_tENS5_IJlSB_lEEESH_SI_NS4_8TiledMMAINS4_8MMA_AtomIJNS4_10MMA_TraitsINS4_19SM100_MMA_F8F6F4_SSEJSH_SH_fSE_SF_NS4_17integral_constantINS4_4UMMA5MajorELSP_0EEESQ_NSN_INSO_7ScaleInELSR_0EEESS_EEEEEENS4_6LayoutISC_NS5_IJNSA_ILi0EEESW_SW_EEEEENS5_IJNS4_10UnderscoreESZ_SZ_EEEEENS4_13SM90_TMA_LOADENS4_14ComposedLayoutINS4_7SwizzleILi3ELi4ELi3EEENS4_18smem_ptr_flag_bitsILi8EEENSV_INS5_IJNSA_ILi8EEESE_EEENS5_IJSE_SB_EEEEEEEvNS4_8identityES12_S1C_vS1D_EENS_8epilogue10collective18CollectiveEpilogueINS1F_23Sm100TmaWarpSpecializedILi1ELi1ELi64ELb0ELb0EEEJSG_NS5_IJNSV_ISE_SB_EENSV_ISF_SB_EEEEESH_SI_SH_SI_NS1F_6fusion15FusionCallbacksIS1J_NS1N_17LinearCombinationISH_fSH_fLNS_15FloatRoundStyleE2EEESG_S1M_JEEENS4_5SM1004TMEM4LOAD26SM100_TMEM_LOAD_32dp32b64xES12_NS13_INS14_ILi2ELi4ELi3EEES17_NSV_INS5_IJS18_SF_EEENS5_IJSF_SB_EEEEEEENS4_39AutoVectorizingCopyWithAssumedAlignmentILi128EEENS4_14SM90_TMA_STOREES21_S23_S23_EEEvvEEEEvNT_6ParamsE:
        .type           _ZN7cutlass13device_kernelINS_4gemm6kernel13GemmUniversalIN4cute5tupleIJiiiiEEENS1_10collective13CollectiveMmaINS1_35MainloopSm100TmaUmmaWarpSpecializedILi3ELi2ELi4ENS5_IJNS4_1CILi1EEESB_SB_EEEEENS5_IJNSA_ILi128EEENSA_ILi64EEESE_EEENS_12float_e5m2_tENS5_IJlSB_lEEESH_SI_NS4_8TiledMMAINS4_8MMA_AtomIJNS4_10MMA_TraitsINS4_19SM100_MMA_F8F6F4_SSEJSH_SH_fSE_SF_NS4_17integral_constantINS4_4UMMA5MajorELSP_0EEESQ_NSN_INSO_7ScaleInELSR_0EEESS_EEEEEENS4_6LayoutISC_NS5_IJNSA_ILi0EEESW_SW_EEEEENS5_IJNS4_10UnderscoreESZ_SZ_EEEEENS4_13SM90_TMA_LOADENS4_14ComposedLayoutINS4_7SwizzleILi3ELi4ELi3EEENS4_18smem_ptr_flag_bitsILi8EEENSV_INS5_IJNSA_ILi8EEESE_EEENS5_IJSE_SB_EEEEEEEvNS4_8identityES12_S1C_vS1D_EENS_8epilogue10collective18CollectiveEpilogueINS1F_23Sm100TmaWarpSpecializedILi1ELi1ELi64ELb0ELb0EEEJSG_NS5_IJNSV_ISE_SB_EENSV_ISF_SB_EEEEESH_SI_SH_SI_NS1F_6fusion15FusionCallbacksIS1J_NS1N_17LinearCombinationISH_fSH_fLNS_15FloatRoundStyleE2EEESG_S1M_JEEENS4_5SM1004TMEM4LOAD26SM100_TMEM_LOAD_32dp32b64xES12_NS13_INS14_ILi2ELi4ELi3EEES17_NSV_INS5_IJS18_SF_EEENS5_IJSF_SB_EEEEEEENS4_39AutoVectorizingCopyWithAssumedAlignmentILi128EEENS4_14SM90_TMA_STOREES21_S23_S23_EEEvvEEEEvNT_6ParamsE,@function
        .size           _ZN7cutlass13device_kernelINS_4gemm6kernel13GemmUniversalIN4cute5tupleIJiiiiEEENS1_10collective13CollectiveMmaINS1_35MainloopSm100TmaUmmaWarpSpecializedILi3ELi2ELi4ENS5_IJNS4_1CILi1EEESB_SB_EEEEENS5_IJNSA_ILi128EEENSA_ILi64EEESE_EEENS_12float_e5m2_tENS5_IJlSB_lEEESH_SI_NS4_8TiledMMAINS4_8MMA_AtomIJNS4_10MMA_TraitsINS4_19SM100_MMA_F8F6F4_SSEJSH_SH_fSE_SF_NS4_17integral_constantINS4_4UMMA5MajorELSP_0EEESQ_NSN_INSO_7ScaleInELSR_0EEESS_EEEEEENS4_6LayoutISC_NS5_IJNSA_ILi0EEESW_SW_EEEEENS5_IJNS4_10UnderscoreESZ_SZ_EEEEENS4_13SM90_TMA_LOADENS4_14ComposedLayoutINS4_7SwizzleILi3ELi4ELi3EEENS4_18smem_ptr_flag_bitsILi8EEENSV_INS5_IJNSA_ILi8EEESE_EEENS5_IJSE_SB_EEEEEEEvNS4_8identityES12_S1C_vS1D_EENS_8epilogue10collective18CollectiveEpilogueINS1F_23Sm100TmaWarpSpecializedILi1ELi1ELi64ELb0ELb0EEEJSG_NS5_IJNSV_ISE_SB_EENSV_ISF_SB_EEEEESH_SI_SH_SI_NS1F_6fusion15FusionCallbacksIS1J_NS1N_17LinearCombinationISH_fSH_fLNS_15FloatRoundStyleE2EEESG_S1M_JEEENS4_5SM1004TMEM4LOAD26SM100_TMEM_LOAD_32dp32b64xES12_NS13_INS14_ILi2ELi4ELi3EEES17_NSV_INS5_IJS18_SF_EEENS5_IJSF_SB_EEEEEEENS4_39AutoVectorizingCopyWithAssumedAlignmentILi128EEENS4_14SM90_TMA_STOREES21_S23_S23_EEEvvEEEEvNT_6ParamsE,(.L_x_125 - _ZN7cutlass13device_kernelINS_4gemm6kernel13GemmUniversalIN4cute5tupleIJiiiiEEENS1_10collective13CollectiveMmaINS1_35MainloopSm100TmaUmmaWarpSpecializedILi3ELi2ELi4ENS5_IJNS4_1CILi1EEESB_SB_EEEEENS5_IJNSA_ILi128EEENSA_ILi64EEESE_EEENS_12float_e5m2_tENS5_IJlSB_lEEESH_SI_NS4_8TiledMMAINS4_8MMA_AtomIJNS4_10MMA_TraitsINS4_19SM100_MMA_F8F6F4_SSEJSH_SH_fSE_SF_NS4_17integral_constantINS4_4UMMA5MajorELSP_0EEESQ_NSN_INSO_7ScaleInELSR_0EEESS_EEEEEENS4_6LayoutISC_NS5_IJNSA_ILi0EEESW_SW_EEEEENS5_IJNS4_10UnderscoreESZ_SZ_EEEEENS4_13SM90_TMA_LOADENS4_14ComposedLayoutINS4_7SwizzleILi3ELi4ELi3EEENS4_18smem_ptr_flag_bitsILi8EEENSV_INS5_IJNSA_ILi8EEESE_EEENS5_IJSE_SB_EEEEEEEvNS4_8identityES12_S1C_vS1D_EENS_8epilogue10collective18CollectiveEpilogueINS1F_23Sm100TmaWarpSpecializedILi1ELi1ELi64ELb0ELb0EEEJSG_NS5_IJNSV_ISE_SB_EENSV_ISF_SB_EEEEESH_SI_SH_SI_NS1F_6fusion15FusionCallbacksIS1J_NS1N_17LinearCombinationISH_fSH_fLNS_15FloatRoundStyleE2EEESG_S1M_JEEENS4_5SM1004TMEM4LOAD26SM100_TMEM_LOAD_32dp32b64xES12_NS13_INS14_ILi2ELi4ELi3EEES17_NSV_INS5_IJS18_SF_EEENS5_IJSF_SB_EEEEEEENS4_39AutoVectorizingCopyWithAssumedAlignmentILi128EEENS4_14SM90_TMA_STOREES21_S23_S23_EEEvvEEEEvNT_6ParamsE)
        .other          _ZN7cutlass13device_kernelINS_4gemm6kernel13GemmUniversalIN4cute5tupleIJiiiiEEENS1_10collective13CollectiveMmaINS1_35MainloopSm100TmaUmmaWarpSpecializedILi3ELi2ELi4ENS5_IJNS4_1CILi1EEESB_SB_EEEEENS5_IJNSA_ILi128EEENSA_ILi64EEESE_EEENS_12float_e5m2_tENS5_IJlSB_lEEESH_SI_NS4_8TiledMMAINS4_8MMA_AtomIJNS4_10MMA_TraitsINS4_19SM100_MMA_F8F6F4_SSEJSH_SH_fSE_SF_NS4_17integral_constantINS4_4UMMA5MajorELSP_0EEESQ_NSN_INSO_7ScaleInELSR_0EEESS_EEEEEENS4_6LayoutISC_NS5_IJNSA_ILi0EEESW_SW_EEEEENS5_IJNS4_10UnderscoreESZ_SZ_EEEEENS4_13SM90_TMA_LOADENS4_14ComposedLayoutINS4_7SwizzleILi3ELi4ELi3EEENS4_18smem_ptr_flag_bitsILi8EEENSV_INS5_IJNSA_ILi8EEESE_EEENS5_IJSE_SB_EEEEEEEvNS4_8identityES12_S1C_vS1D_EENS_8epilogue10collective18CollectiveEpilogueINS1F_23Sm100TmaWarpSpecializedILi1ELi1ELi64ELb0ELb0EEEJSG_NS5_IJNSV_ISE_SB_EENSV_ISF_SB_EEEEESH_SI_SH_SI_NS1F_6fusion15FusionCallbacksIS1J_NS1N_17LinearCombinationISH_fSH_fLNS_15FloatRoundStyleE2EEESG_S1M_JEEENS4_5SM1004TMEM4LOAD26SM100_TMEM_LOAD_32dp32b64xES12_NS13_INS14_ILi2ELi4ELi3EEES17_NSV_INS5_IJS18_SF_EEENS5_IJSF_SB_EEEEEEENS4_39AutoVectorizingCopyWithAssumedAlignmentILi128EEENS4_14SM90_TMA_STOREES21_S23_S23_EEEvvEEEEvNT_6ParamsE,@"STO_CUDA_ENTRY STV_DEFAULT"
_ZN7cutlass13device_kernelINS_4gemm6kernel13GemmUniversalIN4cute5tupleIJiiiiEEENS1_10collective13CollectiveMmaINS1_35MainloopSm100TmaUmmaWarpSpecializedILi3ELi2ELi4ENS5_IJNS4_1CILi1EEESB_SB_EEEEENS5_IJNSA_ILi128EEENSA_ILi64EEESE_EEENS_12float_e5m2_tENS5_IJlSB_lEEESH_SI_NS4_8TiledMMAINS4_8MMA_AtomIJNS4_10MMA_TraitsINS4_19SM100_MMA_F8F6F4_SSEJSH_SH_fSE_SF_NS4_17integral_constantINS4_4UMMA5MajorELSP_0EEESQ_NSN_INSO_7ScaleInELSR_0EEESS_EEEEEENS4_6LayoutISC_NS5_IJNSA_ILi0EEESW_SW_EEEEENS5_IJNS4_10UnderscoreESZ_SZ_EEEEENS4_13SM90_TMA_LOADENS4_14ComposedLayoutINS4_7SwizzleILi3ELi4ELi3EEENS4_18smem_ptr_flag_bitsILi8EEENSV_INS5_IJNSA_ILi8EEESE_EEENS5_IJSE_SB_EEEEEEEvNS4_8identityES12_S1C_vS1D_EENS_8epilogue10collective18CollectiveEpilogueINS1F_23Sm100TmaWarpSpecializedILi1ELi1ELi64ELb0ELb0EEEJSG_NS5_IJNSV_ISE_SB_EENSV_ISF_SB_EEEEESH_SI_SH_SI_NS1F_6fusion15FusionCallbacksIS1J_NS1N_17LinearCombinationISH_fSH_fLNS_15FloatRoundStyleE2EEESG_S1M_JEEENS4_5SM1004TMEM4LOAD26SM100_TMEM_LOAD_32dp32b64xES12_NS13_INS14_ILi2ELi4ELi3EEES17_NSV_INS5_IJS18_SF_EEENS5_IJSF_SB_EEEEEEENS4_39AutoVectorizingCopyWithAssumedAlignmentILi128EEENS4_14SM90_TMA_STOREES21_S23_S23_EEEvvEEEEvNT_6ParamsE:
[----:B------:R-:W1:Y:S01]  /*0000*/  LDC R1, c[0x0][0x37c] ;  /* 0x0000df00ff017b82 */ /* 0x000e620000000800 */
[----:B------:R-:W2:Y:S01]  /*0010*/  S2R R166, SR_TID.X ;  /* 0x0000000000a67919 */ /* 0x000ea20000002100 */
[----:B------:R-:W3:Y:S01]  /*0020*/  LDCU.64 UR4, c[0x0][0x890] ;  /* 0x00011200ff0477ac */ /* 0x000ee20008000a00 */
[----:B------:R-:W-:Y:S02]  /*0030*/  PRMT R164, RZ, 0x7610, R164 ;  /* 0x00007610ffa47816 */ /* 0x000fe400000000a4 */
[----:B------:R-:W-:Y:S01]  /*0040*/  ELECT P5, URZ, PT ;  /* 0x0000000000ff782f */ /* 0x000fe200038a0000 */
[----:B------:R-:W4:Y:S01]  /*0050*/  LDCU.64 UR40, c[0x0][0x358] ;  /* 0x00006b00ff2877ac */ /* 0x000f220008000a00 */
[----:B---3--:R-:W-:-:S04]  /*0060*/  UISETP.NE.U32.AND UP0, UPT, UR4, URZ, UPT ;  /* 0x000000ff0400728c */ /* 0x008fc8000bf05070 */
[----:B------:R-:W-:Y:S01]  /*0070*/  UISETP.NE.AND.EX UP0, UPT, UR5, URZ, UPT, UP0 ;  /* 0x000000ff0500728c */ /* 0x000fe2000bf05300 */
[----:B--2---:R-:W-:-:S05]  /*0080*/  SHF.R.U32.HI R169, RZ, 0x5, R166 ;  /* 0x00000005ffa97819 */ /* 0x004fca00000116a6 */
[----:B------:R-:W2:Y:S02]  /*0090*/  SHFL.IDX PT, R0, R169, RZ, 0x1f ;  /* 0x00001fffa9007589 */ /* 0x000ea400000e0000 */
[----:B--2---:R-:W-:Y:S01]  /*00a0*/  R2UR UR8, R0 ;  /* 0x00000000000872ca */ /* 0x004fe200000e0000 */
[----:B-1--4-:R-:W-:-:S14]  /*00b0*/  BRA.U UP0, `(.L_x_0) ;  /* 0x00000001002c7547 */ /* 0x012fdc000b800000 */
[----:B------:R-:W1:Y:S02]  /*00c0*/  LDCU.64 UR6, c[0x0][0x888] ;  /* 0x00011100ff0677ac */ /* 0x000e640008000a00 */
[----:B-1----:R-:W-:-:S04]  /*00d0*/  UISETP.NE.U32.AND UP0, UPT, UR6, URZ, UPT ;  /* 0x000000ff0600728c */ /* 0x002fc8000bf05070 */
[----:B------:R-:W-:-:S09]  /*00e0*/  UISETP.NE.AND.EX UP0, UPT, UR7, URZ, UPT, UP0 ;  /* 0x000000ff0700728c */ /* 0x000fd2000bf05300 */
[----:B------:R-:W-:Y:S05]  /*00f0*/  BRA.U !UP0, `(.L_x_1) ;  /* 0x0000000108107547 */ /* 0x000fea000b800000 */
[----:B------:R-:W1:Y:S02]  /*0100*/  LDC.64 R2, c[0x0][0x888] ;  /* 0x00022200ff027b82 */ /* 0x000e640000000a00 */
[----:B-1----:R1:W5:Y:S01]  /*0110*/  LDG.E R81, desc[UR40][R2.64] ;  /* 0x0000002802517981 */ /* 0x002362000c1e1900 */
[----:B------:R-:W-:Y:S01]  /*0120*/  HFMA2 R164, -RZ, RZ, 0, 5.9604644775390625e-08 ;  /* 0x00000001ffa47431 */ /* 0x000fe200000001ff */
[----:B------:R-:W-:Y:S05]  /*0130*/  BRA `(.L_x_0) ;  /* 0x00000000000c7947 */ /* 0x000fea0003800000 */
.L_x_1:
[----:B------:R-:W1:Y:S01]  /*0140*/  LDCU UR6, c[0x0][0x880] ;  /* 0x00011000ff0677ac */ /* 0x000e620008000800 */
[----:B------:R-:W-:Y:S01]  /*0150*/  HFMA2 R164, -RZ, RZ, 0, 5.9604644775390625e-08 ;  /* 0x00000001ffa47431 */ /* 0x000fe200000001ff */
[----:B-1----:R-:W-:-:S07]  /*0160*/  MOV R81, UR6 ;  /* 0x0000000600517c02 */ /* 0x002fce0008000f00 */
.L_x_0:
[----:B------:R-:W2:Y:S02]  /*0170*/  LDCU.64 UR6, c[0x0][0x8b0] ;  /* 0x00011600ff0677ac */ /* 0x000ea40008000a00 */
[----:B--2---:R-:W-:-:S04]  /*0180*/  UISETP.NE.U32.AND UP0, UPT, UR6, URZ, UPT ;  /* 0x000000ff0600728c */ /* 0x004fc8000bf05070 */
[----:B------:R-:W-:-:S09]  /*0190*/  UISETP.NE.AND.EX UP0, UPT, UR7, URZ, UPT, UP0 ;  /* 0x000000ff0700728c */ /* 0x000fd2000bf05300 */
[----:B------:R-:W-:Y:S05]  /*01a0*/  BRA.U UP0, `(.L_x_2) ;  /* 0x0000000100247547 */ /* 0x000fea000b800000 */
[----:B------:R-:W2:Y:S02]  /*01b0*/  LDCU.64 UR6, c[0x0][0x8a8] ;  /* 0x00011500ff0677ac */ /* 0x000ea40008000a00 */
[----:B--2---:R-:W-:-:S04]  /*01c0*/  UISETP.NE.U32.AND UP0, UPT, UR6, URZ, UPT ;  /* 0x000000ff0600728c */ /* 0x004fc8000bf05070 */
[----:B------:R-:W-:-:S09]  /*01d0*/  UISETP.NE.AND.EX UP0, UPT, UR7, URZ, UPT, UP0 ;  /* 0x000000ff0700728c */ /* 0x000fd2000bf05300 */
[----:B------:R-:W-:Y:S05]  /*01e0*/  BRA.U !UP0, `(.L_x_3) ;  /* 0x00000001080c7547 */ /* 0x000fea000b800000 */
[----:B------:R-:W2:Y:S02]  /*01f0*/  LDC.64 R78, c[0x0][0x8a8] ;  /* 0x00022a00ff4e7b82 */ /* 0x000ea40000000a00 */
[----:B--2---:R2:W5:Y:S01]  /*0200*/  LDG.E R78, desc[UR40][R78.64] ;  /* 0x000000284e4e7981 */ /* 0x004562000c1e1900 */
[----:B------:R-:W-:Y:S05]  /*0210*/  BRA `(.L_x_2) ;  /* 0x0000000000087947 */ /* 0x000fea0003800000 */
.L_x_3:
[----:B------:R-:W2:Y:S02]  /*0220*/  LDCU UR6, c[0x0][0x8a0] ;  /* 0x00011400ff0677ac */ /* 0x000ea40008000800 */
[----:B--2---:R-:W-:Y:S02]  /*0230*/  MOV R78, UR6 ;  /* 0x00000006004e7c02 */ /* 0x004fe40008000f00 */
.L_x_2:
[----:B------:R-:W-:Y:S01]  /*0240*/  IMAD.U32 R0, RZ, RZ, UR8 ;  /* 0x00000008ff007e24 */ /* 0x000fe2000f8e00ff */
[----:B------:R-:W-:Y:S04]  /*0250*/  BSSY.RECONVERGENT B0, `(.L_x_4) ;  /* 0x000000c000007945 */ /* 0x000fe80003800200 */
[C---:B------:R-:W-:Y:S02]  /*0260*/  ISETP.NE.OR P1, PT, R0.reuse, 0x1, !P5 ;  /* 0x000000010000780c */ /* 0x040fe40006f25670 */
[----:B------:R-:W-:-:S11]  /*0270*/  ISETP.NE.OR P0, PT, R0, 0x3, !P5 ;  /* 0x000000030000780c */ /* 0x000fd60006f05670 */
[----:B------:R-:W-:Y:S05]  /*0280*/  @P1 BRA `(.L_x_5) ;  /* 0x0000000000201947 */ /* 0x000fea0003800000 */
[----:B------:R-:W3:Y:S02]  /*0290*/  LDCU.64 UR6, c[0x0][0x348] ;  /* 0x00006900ff0677ac */ /* 0x000ee40008000a00 */
[----:B---3--:R-:W-:Y:S02]  /*02a0*/  UIADD3 UR10, UP1, UPT, UR6, 0x80, URZ ;  /* 0x00000080060a7890 */ /* 0x008fe4000ff3e0ff */
[----:B------:R-:W-:Y:S02]  /*02b0*/  UIADD3 UR6, UP0, UPT, UR6, 0x180, URZ ;  /* 0x0000018006067890 */ /* 0x000fe4000ff1e0ff */
[----:B------:R-:W-:Y:S02]  /*02c0*/  UIADD3.X UR11, UPT, UPT, URZ, UR7, URZ, UP1, !UPT ;  /* 0x00000007ff0b7290 */ /* 0x000fe40008ffe4ff */
[----:B------:R-:W-:-:S07]  /*02d0*/  UIADD3.X UR7, UPT, UPT, URZ, UR7, URZ, UP0, !UPT ;  /* 0x00000007ff077290 */ /* 0x000fce00087fe4ff */
[----:B------:R3:W-:Y:S02]  /*02e0*/  UTMACCTL.PF [UR10] ;  /* 0x000000000a0079b9 */ /* 0x0007e40008040000 */
[----:B------:R3:W-:Y:S02]  /*02f0*/  UTMACCTL.PF [UR6] ;  /* 0x00000000060079b9 */ /* 0x0007e40008040000 */
[----:B---3--:R-:W-:Y:S01]  /*0300*/  NOP ;  /* 0x0000000000007918 */ /* 0x008fe20000000000 */
.L_x_5:
[----:B------:R-:W-:Y:S05]  /*0310*/  BSYNC.RECONVERGENT B0 ;  /* 0x0000000000007941 */ /* 0x000fea0003800200 */
.L_x_4:
[----:B------:R-:W-:Y:S04]  /*0320*/  BSSY.RECONVERGENT B0, `(.L_x_6) ;  /* 0x000000a000007945 */ /* 0x000fe80003800200 */
        /* <DEDUP_REMOVED lines=9> */
.L_x_7:
[----:B------:R-:W-:Y:S05]  /*03c0*/  BSYNC.RECONVERGENT B0 ;  /* 0x0000000000007941 */ /* 0x000fea0003800200 */
.L_x_6:
[----:B------:R-:W3:Y:S01]  /*03d0*/  LDCU.64 UR6, c[0x0][0x888] ;  /* 0x00011100ff0677ac */ /* 0x000ee20008000a00 */
[----:B------:R-:W-:Y:S02]  /*03e0*/  UISETP.EQ.U32.AND UP1, UPT, UR4, URZ, UPT ;  /* 0x000000ff0400728c */ /* 0x000fe4000bf22070 */
[----:B------:R-:W-:Y:S02]  /*03f0*/  UPLOP3.LUT UP2, UPT, UPT, UPT, UPT, 0x80, 0x8 ;  /* 0x000000000008789c */ /* 0x000fe40003f4f070 */
[----:B---3--:R-:W-:-:S04]  /*0400*/  UISETP.NE.U32.AND UP0, UPT, UR6, URZ, UPT ;  /* 0x000000ff0600728c */ /* 0x008fc8000bf05070 */
[----:B------:R-:W-:-:S04]  /*0410*/  UISETP.NE.AND.EX UP0, UPT, UR7, URZ, UPT, UP0 ;  /* 0x000000ff0700728c */ /* 0x000fc8000bf05300 */
[----:B------:R-:W-:-:S04]  /*0420*/  UISETP.EQ.OR.EX UP3, UPT, UR5, URZ, !UP0, UP1 ;  /* 0x000000ff0500728c */ /* 0x000fc8000c762710 */
[----:B------:R-:W-:-:S05]  /*0430*/  UP2UR UR44, UPR, URZ, 0x8 ;  /* 0x00000008ff2c7883 */ /* 0x000fca0008000000 */
[----:B------:R-:W-:Y:S07]  /*0440*/  BRA.U !UP3, `(.L_x_8) ;  /* 0x000000010b207547 */ /* 0x000fee000b800000 */
[----:B------:R-:W-:Y:S01]  /*0450*/  UISETP.NE.U32.AND UP2, UPT, UR4, URZ, UPT ;  /* 0x000000ff0400728c */ /* 0x000fe2000bf45070 */
[----:B-----5:R-:W-:Y:S01]  /*0460*/  FSETP.NEU.AND P0, PT, R81, RZ, PT ;  /* 0x000000ff5100720b */ /* 0x020fe20003f0d000 */
[----:B------:R-:W-:Y:S02]  /*0470*/  USEL UR4, URZ, 0xffffffff, UP0 ;  /* 0xffffffffff047887 */ /* 0x000fe40008000000 */
[----:B------:R-:W-:-:S10]  /*0480*/  UISETP.NE.AND.EX UP2, UPT, UR5, URZ, UPT, UP2 ;  /* 0x000000ff0500728c */ /* 0x000fd4000bf45320 */
[----:B------:R-:W-:Y:S01]  /*0490*/  VOTEU.ANY UP1, P0 ;  /* 0x0000000000ff7886 */ /* 0x000fe20000020100 */
[----:B------:R-:W-:-:S04]  /*04a0*/  @!UP2 USEL UR4, URZ, 0xffffffff, UP1 ;  /* 0xffffffffff04a887 */ /* 0x000fc80008800000 */
[----:B------:R-:W-:-:S04]  /*04b0*/  ULOP3.LUT UR4, UR4, 0x1, URZ, 0xc0, !UPT ;  /* 0x0000000104047892 */ /* 0x000fc8000f8ec0ff */
[----:B------:R-:W-:-:S11]  /*04c0*/  UISETP.NE.U32.AND UP2, UPT, UR4, 0x1, UPT ;  /* 0x000000010400788c */ /* 0x000fd6000bf45070 */
.L_x_8:
[----:B-1----:R-:W1:Y:S01]  /*04d0*/  SHFL.IDX PT, R2, R169, RZ, 0x1f ;  /* 0x00001fffa9027589 */ /* 0x002e6200000e0000 */
[----:B------:R-:W-:-:S04]  /*04e0*/  UISETP.NE.AND UP1, UPT, UR8, 0x2, UPT ;  /* 0x000000020800788c */ /* 0x000fc8000bf25270 */
[----:B------:R-:W-:Y:S01]  /*04f0*/  USEL UR13, URZ, 0x1, UP1 ;  /* 0x00000001ff0d7887 */ /* 0x000fe20008800000 */
[----:B-1----:R-:W-:-:S13]  /*0500*/  ISETP.NE.AND P0, PT, R2, RZ, PT ;  /* 0x000000ff0200720c */ /* 0x002fda0003f05270 */
[----:B------:R-:W-:Y:S05]  /*0510*/  @P0 BRA `(.L_x_9) ;  /* 0x0000000000400947 */ /* 0x000fea0003800000 */
[----:B------:R-:W1:Y:S01]  /*0520*/  S2UR UR5, SR_CgaCtaId ;  /* 0x00000000000579c3 */ /* 0x000e620000008800 */
[----:B------:R-:W-:Y:S01]  /*0530*/  UMOV UR6, 0x400 ;  /* 0x0000040000067882 */ /* 0x000fe20000000000 */
[----:B------:R-:W-:Y:S01]  /*0540*/  UMOV UR4, 0x1 ;  /* 0x0000000100047882 */ /* 0x000fe20000000000 */
[----:B------:R-:W-:Y:S01]  /*0550*/  ELECT P0, URZ, PT ;  /* 0x0000000000ff782f */ /* 0x000fe20003800000 */
[----:B-1----:R-:W-:Y:S02]  /*0560*/  ULEA UR5, UR5, UR6, 0x18 ;  /* 0x0000000605057291 */ /* 0x002fe4000f8ec0ff */
[----:B------:R-:W-:-:S04]  /*0570*/  UIADD3 UR6, UPT, UPT, -UR4, 0x100000, URZ ;  /* 0x0010000004067890 */ /* 0x000fc8000fffe1ff */
[----:B------:R-:W-:Y:S02]  /*0580*/  USHF.L.U32 UR7, UR6, 0xb, URZ ;  /* 0x0000000b06077899 */ /* 0x000fe400080006ff */
[----:B------:R-:W-:Y:S01]  /*0590*/  USHF.L.U32 UR6, UR6, 0x1, URZ ;  /* 0x0000000106067899 */ /* 0x000fe200080006ff */
[----:B------:R-:W1:Y:S11]  /*05a0*/  FENCE.VIEW.ASYNC.S ;  /* 0x00000000000073c6 */ /* 0x000e760000000000 */
[----:B-1----:R1:W3:Y:S01]  /*05b0*/  SYNCS.EXCH.64 URZ, [UR5], UR6 ;  /* 0x0000000605ff75b2 */ /* 0x0022e20008000100 */
[----:B------:R1:W4:Y:S01]  /*05c0*/  SYNCS.EXCH.64 URZ, [UR5+0x18], UR6 ;  /* 0x0000180605ff75b2 */ /* 0x0003220008000100 */
[----:B------:R1:W1:Y:S01]  /*05d0*/  SYNCS.EXCH.64 URZ, [UR5+0x8], UR6 ;  /* 0x0000080605ff75b2 */ /* 0x0002620008000100 */
[----:B------:R1:W1:Y:S01]  /*05e0*/  SYNCS.EXCH.64 URZ, [UR5+0x20], UR6 ;  /* 0x0000200605ff75b2 */ /* 0x0002620008000100 */
[----:B------:R1:W1:Y:S01]  /*05f0*/  SYNCS.EXCH.64 URZ, [UR5+0x10], UR6 ;  /* 0x0000100605ff75b2 */ /* 0x0002620008000100 */
[----:B------:R1:W1:Y:S01]  /*0600*/  SYNCS.EXCH.64 URZ, [UR5+0x28], UR6 ;  /* 0x0000280605ff75b2 */ /* 0x0002620008000100 */
[----:B------:R-:W-:Y:S01]  /*0610*/  NOP ;  /* 0x0000000000007918 */ /* 0x000fe20000000000 */
.L_x_9:
[----:B------:R-:W2:Y:S01]  /*0620*/  SHFL.IDX PT, R2, R169, RZ, 0x1f ;  /* 0x00001fffa9027589 */ /* 0x000ea200000e0000 */
[----:B------:R-:W-:Y:S01]  /*0630*/  NOP ;  /* 0x0000000000007918 */ /* 0x000fe20000000000 */
[----:B--2---:R-:W-:-:S13]  /*0640*/  ISETP.NE.AND P0, PT, R2, 0x1, PT ;  /* 0x000000010200780c */ /* 0x004fda0003f05270 */
[----:B------:R-:W-:Y:S05]  /*0650*/  @P0 BRA `(.L_x_10) ;  /* 0x0000000000400947 */ /* 0x000fea0003800000 */
[----:B-1----:R-:W1:Y:S01]  /*0660*/  S2UR UR6, SR_CgaCtaId ;  /* 0x00000000000679c3 */ /* 0x002e620000008800 */
[----:B------:R-:W-:Y:S01]  /*0670*/  UMOV UR7, 0x400 ;  /* 0x0000040000077882 */ /* 0x000fe20000000000 */
[----:B------:R-:W-:Y:S01]  /*0680*/  UMOV UR5, 0x20 ;  /* 0x0000002000057882 */ /* 0x000fe20000000000 */
[----:B------:R-:W-:Y:S01]  /*0690*/  UMOV UR4, 0x80 ;  /* 0x0000008000047882 */ /* 0x000fe20000000000 */
[----:B------:R-:W-:-:S04]  /*06a0*/  UIADD3 UR10, UPT, UPT, -UR5, 0x100000, URZ ;  /* 0x00100000050a7890 */ /* 0x000fc8000fffe1ff */
[----:B------:R-:W-:Y:S02]  /*06b0*/  USHF.L.U32 UR11, UR10, 0xb, URZ ;  /* 0x0000000b0a0b7899 */ /* 0x000fe400080006ff */
[----:B------:R-:W-:Y:S02]  /*06c0*/  USHF.L.U32 UR10, UR10, 0x1, URZ ;  /* 0x000000010a0a7899 */ /* 0x000fe400080006ff */
[----:B------:R-:W-:-:S04]  /*06d0*/  UIADD3 UR4, UPT, UPT, -UR4, 0x100000, URZ ;  /* 0x0010000004047890 */ /* 0x000fc8000fffe1ff */
[----:B------:R-:W-:Y:S02]  /*06e0*/  USHF.L.U32 UR5, UR4, 0xb, URZ ;  /* 0x0000000b04057899 */ /* 0x000fe400080006ff */
[----:B------:R-:W-:Y:S01]  /*06f0*/  USHF.L.U32 UR4, UR4, 0x1, URZ ;  /* 0x0000000104047899 */ /* 0x000fe200080006ff */
[----:B------:R-:W-:Y:S01]  /*0700*/  ELECT P0, URZ, PT ;  /* 0x0000000000ff782f */ /* 0x000fe20003800000 */
[----:B-1----:R-:W-:Y:S01]  /*0710*/  ULEA UR6, UR6, UR7, 0x18 ;  /* 0x0000000706067291 */ /* 0x002fe2000f8ec0ff */
[----:B------:R-:W1:Y:S11]  /*0720*/  FENCE.VIEW.ASYNC.S ;  /* 0x00000000000073c6 */ /* 0x000e760000000000 */
[----:B-1----:R2:W1:Y:S01]  /*0730*/  SYNCS.EXCH.64 URZ, [UR6+0x30], UR10 ;  /* 0x0000300a06ff75b2 */ /* 0x0024620008000100 */
[----:B------:R2:W1:Y:S02]  /*0740*/  SYNCS.EXCH.64 URZ, [UR6+0x38], UR4 ;  /* 0x0000380406ff75b2 */ /* 0x0004640008000100 */
[----:B--2---:R-:W-:Y:S01]  /*0750*/  NOP ;  /* 0x0000000000007918 */ /* 0x004fe20000000000 */
.L_x_10:
[----:B------:R-:W2:Y:S01]  /*0760*/  SHFL.IDX PT, R2, R169, RZ, 0x1f ;  /* 0x00001fffa9027589 */ /* 0x000ea200000e0000 */
[----:B------:R-:W-:Y:S01]  /*0770*/  NOP ;  /* 0x0000000000007918 */ /* 0x000fe20000000000 */
[----:B--2---:R-:W-:-:S13]  /*0780*/  ISETP.NE.AND P0, PT, R2, 0x3, PT ;  /* 0x000000030200780c */ /* 0x004fda0003f05270 */
[----:B------:R-:W-:Y:S05]  /*0790*/  @P0 BRA `(.L_x_11) ;  /* 0x0000000000300947 */ /* 0x000fea0003800000 */
[----:B-1----:R-:W1:Y:S01]  /*07a0*/  S2UR UR5, SR_CgaCtaId ;  /* 0x00000000000579c3 */ /* 0x002e620000008800 */
        /* <DEDUP_REMOVED lines=8> */
[----:B-1----:R2:W1:Y:S01]  /*0830*/  SYNCS.EXCH.64 URZ, [UR5+0x40], UR6 ;  /* 0x0000400605ff75b2 */ /* 0x0024620008000100 */
[----:B------:R2:W1:Y:S02]  /*0840*/  SYNCS.EXCH.64 URZ, [UR5+0x48], UR6 ;  /* 0x0000480605ff75b2 */ /* 0x0004640008000100 */
[----:B--2---:R-:W-:Y:S01]  /*0850*/  NOP ;  /* 0x0000000000007918 */ /* 0x004fe20000000000 */
.L_x_11:
[----:B------:R-:W2:Y:S01]  /*0860*/  SHFL.IDX PT, R2, R169, RZ, 0x1f ;  /* 0x00001fffa9027589 */ /* 0x000ea200000e0000 */
[----:B------:R-:W-:Y:S01]  /*0870*/  NOP ;  /* 0x0000000000007918 */ /* 0x000fe20000000000 */
[----:B--2---:R-:W-:-:S13]  /*0880*/  ISETP.NE.AND P0, PT, R2, 0x4, PT ;  /* 0x000000040200780c */ /* 0x004fda0003f05270 */
[----:B------:R-:W-:Y:S05]  /*0890*/  @P0 BRA `(.L_x_12) ;  /* 0x00000000004c0947 */ /* 0x000fea0003800000 */
[----:B-1----:R-:W1:Y:S01]  /*08a0*/  S2UR UR5, SR_CgaCtaId ;  /* 0x00000000000579c3 */ /* 0x002e620000008800 */
[----:B------:R-:W-:Y:S01]  /*08b0*/  UMOV UR7, 0x100 ;  /* 0x0000010000077882 */ /* 0x000fe20000000000 */
[----:B------:R-:W-:Y:S01]  /*08c0*/  UMOV UR6, 0x400 ;  /* 0x0000040000067882 */ /* 0x000fe20000000000 */
[----:B------:R-:W-:Y:S01]  /*08d0*/  USEL UR7, UR7, 0xe0, UP2 ;  /* 0x000000e007077887 */ /* 0x000fe20009000000 */
[----:B------:R-:W-:Y:S01]  /*08e0*/  UMOV UR4, 0x1 ;  /* 0x0000000100047882 */ /* 0x000fe20000000000 */
[----:B------:R-:W-:Y:S01]  /*08f0*/  ELECT P0, URZ, PT ;  /* 0x0000000000ff782f */ /* 0x000fe20003800000 */
[----:B------:R-:W-:-:S04]  /*0900*/  UIADD3 UR10, UPT, UPT, -UR4, 0x100000, URZ ;  /* 0x00100000040a7890 */ /* 0x000fc8000fffe1ff */
[----:B------:R-:W-:Y:S02]  /*0910*/  USHF.L.U32 UR11, UR10, 0xb, URZ ;  /* 0x0000000b0a0b7899 */ /* 0x000fe400080006ff */
[----:B------:R-:W-:Y:S02]  /*0920*/  USHF.L.U32 UR10, UR10, 0x1, URZ ;  /* 0x000000010a0a7899 */ /* 0x000fe400080006ff */
[----:B-1----:R-:W-:Y:S02]  /*0930*/  ULEA UR5, UR5, UR6, 0x18 ;  /* 0x0000000605057291 */ /* 0x002fe4000f8ec0ff */
[----:B------:R-:W-:-:S04]  /*0940*/  UIADD3 UR6, UPT, UPT, -UR7, 0x100000, URZ ;  /* 0x0010000007067890 */ /* 0x000fc8000fffe1ff */
[----:B------:R-:W-:Y:S02]  /*0950*/  USHF.L.U32 UR7, UR6, 0xb, URZ ;  /* 0x0000000b06077899 */ /* 0x000fe400080006ff */
[----:B------:R-:W-:Y:S01]  /*0960*/  USHF.L.U32 UR6, UR6, 0x1, URZ ;  /* 0x0000000106067899 */ /* 0x000fe200080006ff */
[----:B------:R-:W1:Y:S03]  /*0970*/  FENCE.VIEW.ASYNC.S ;  /* 0x00000000000073c6 */ /* 0x000e660000000000 */
[----:B-1----:R2:W1:Y:S08]  /*0980*/  SYNCS.EXCH.64 URZ, [UR5+0x50], UR10 ;  /* 0x0000500a05ff75b2 */ /* 0x0024700008000100 */
[----:B------:R2:W1:Y:S01]  /*0990*/  SYNCS.EXCH.64 URZ, [UR5+0x60], UR6 ;  /* 0x0000600605ff75b2 */ /* 0x0004620008000100 */
[----:B------:R2:W1:Y:S01]  /*09a0*/  SYNCS.EXCH.64 URZ, [UR5+0x58], UR10 ;  /* 0x0000580a05ff75b2 */ /* 0x0004620008000100 */
[----:B------:R2:W1:Y:S02]  /*09b0*/  SYNCS.EXCH.64 URZ, [UR5+0x68], UR6 ;  /* 0x0000680605ff75b2 */ /* 0x0004640008000100 */
[----:B--2---:R-:W-:Y:S01]  /*09c0*/  NOP ;  /* 0x0000000000007918 */ /* 0x004fe20000000000 */
.L_x_12:
        /* <DEDUP_REMOVED lines=18> */
[----:B------:R2:W1:Y:S01]  /*0af0*/  SYNCS.EXCH.64 URZ, [UR6+0x90], UR4 ;  /* 0x0000900406ff75b2 */ /* 0x0004620008000100 */
[----:B------:R2:W1:Y:S01]  /*0b00*/  SYNCS.EXCH.64 URZ, [UR6+0x78], UR10 ;  /* 0x0000780a06ff75b2 */ /* 0x0004620008000100 */
[----:B------:R2:W1:Y:S01]  /*0b10*/  SYNCS.EXCH.64 URZ, [UR6+0x98], UR4 ;  /* 0x0000980406ff75b2 */ /* 0x0004620008000100 */
[----:B------:R2:W1:Y:S01]  /*0b20*/  SYNCS.EXCH.64 URZ, [UR6+0x80], UR10 ;  /* 0x0000800a06ff75b2 */ /* 0x0004620008000100 */
[----:B------:R2:W1:Y:S01]  /*0b30*/  SYNCS.EXCH.64 URZ, [UR6+0xa0], UR4 ;  /* 0x0000a00406ff75b2 */ /* 0x0004620008000100 */
[----:B------:R2:W1:Y:S01]  /*0b40*/  SYNCS.EXCH.64 URZ, [UR6+0x88], UR10 ;  /* 0x0000880a06ff75b2 */ /* 0x0004620008000100 */
[----:B------:R2:W1:Y:S02]  /*0b50*/  SYNCS.EXCH.64 URZ, [UR6+0xa8], UR4 ;  /* 0x0000a80406ff75b2 */ /* 0x0004640008000100 */
[----:B--2---:R-:W-:Y:S01]  /*0b60*/  NOP ;  /* 0x0000000000007918 */ /* 0x004fe20000000000 */
.L_x_13:
        /* <DEDUP_REMOVED lines=14> */
[----:B------:R2:W1:Y:S01]  /*0c50*/  SYNCS.EXCH.64 URZ, [UR5+0xc0], UR6 ;  /* 0x0000c00605ff75b2 */ /* 0x0004620008000100 */
[----:B------:R2:W1:Y:S01]  /*0c60*/  SYNCS.EXCH.64 URZ, [UR5+0xb8], UR6 ;  /* 0x0000b80605ff75b2 */ /* 0x0004620008000100 */
[----:B------:R2:W1:Y:S02]  /*0c70*/  SYNCS.EXCH.64 URZ, [UR5+0xc8], UR6 ;  /* 0x0000c80605ff75b2 */ /* 0x0004640008000100 */
[----:B--2---:R-:W-:Y:S01]  /*0c80*/  NOP ;  /* 0x0000000000007918 */ /* 0x004fe20000000000 */
.L_x_14:
[----:B-1----:R-:W1:Y:S01]  /*0c90*/  S2UR UR5, SR_CTAID.X ;  /* 0x00000000000579c3 */ /* 0x002e620000002500 */
[----:B------:R-:W-:-:S05]  /*0ca0*/  CS2R.32 R165, SR_CgaSize ;  /* 0x0000000000a57805 */ /* 0x000fca0000008a00 */
[----:B------:R-:W-:-:S05]  /*0cb0*/  IMAD R165, R165, -0xa0, RZ ;  /* 0xffffff60a5a57824 */ /* 0x000fca00078e02ff */
[----:B------:R-:W-:-:S14]  /*0cc0*/  R2UR UR7, R165 ;  /* 0x00000000a50772ca */ /* 0x000fdc00000e0000 */
[----:B------:R-:W2:Y:S01]  /*0cd0*/  LDCU UR7, c[0x0][UR7+0x2b0] ;  /* 0x00005600070777ac */ /* 0x000ea20008000800 */
[----:B------:R-:W-:Y:S01]  /*0ce0*/  NOP ;  /* 0x0000000000007918 */ /* 0x000fe20000000000 */
[----:B------:R-:W-:-:S05]  /*0cf0*/  CS2R.32 R165, SR_CgaSize ;  /* 0x0000000000a57805 */ /* 0x000fca0000008a00 */
[----:B------:R-:W-:-:S05]  /*0d00*/  IMAD R165, R165, -0xa0, RZ ;  /* 0xffffff60a5a57824 */ /* 0x000fca00078e02ff */
[----:B------:R-:W-:-:S14]  /*0d10*/  R2UR UR6, R165 ;  /* 0x00000000a50672ca */ /* 0x000fdc00000e0000 */
[----:B------:R-:W3:Y:S01]  /*0d20*/  LDCU UR6, c[0x0][UR6+0x2b4] ;  /* 0x00005680060677ac */ /* 0x000ee20008000800 */
[----:B------:R-:W4:Y:S08]  /*0d30*/  S2UR UR4, SR_CTAID.Y ;  /* 0x00000000000479c3 */ /* 0x000f300000002600 */
[----:B------:R-:W3:Y:S01]  /*0d40*/  LDC R9, c[0x0][0xb24] ;  /* 0x0002c900ff097b82 */ /* 0x000ee20000000800 */
[----:B-1----:R-:W-:-:S02]  /*0d50*/  I2FP.F32.U32 R5, UR5 ;  /* 0x0000000500057c45 */ /* 0x002fc40008201000 */
[----:B------:R-:W-:-:S05]  /*0d60*/  CS2R.32 R3, SR_CgaSize ;  /* 0x0000000000037805 */ /* 0x000fca0000008a00 */
[----:B------:R-:W-:-:S06]  /*0d70*/  IMAD R3, R3, -0xa0, RZ ;  /* 0xffffff6003037824 */ /* 0x000fcc00078e02ff */
[----:B------:R-:W1:Y:S01]  /*0d80*/  LDC R3, c[0x0][R3+0x2a0] ;  /* 0x0000a80003037b82 */ /* 0x000e620000000800 */
[----:B------:R-:W-:Y:S01]  /*0d90*/  MOV R165, UR5 ;  /* 0x0000000500a57c02 */ /* 0x000fe20008000f00 */
[----:B--2---:R-:W-:Y:S01]  /*0da0*/  FMUL R5, R5, UR7 ;  /* 0x0000000705057c20 */ /* 0x004fe20008400000 */
[----:B----4-:R-:W-:Y:S02]  /*0db0*/  I2FP.F32.U32 R4, UR4 ;  /* 0x0000000400047c45 */ /* 0x010fe40008201000 */
[----:B------:R-:W-:-:S05]  /*0dc0*/  CS2R.32 R2, SR_CgaSize ;  /* 0x0000000000027805 */ /* 0x000fca0000008a00 */
[----:B------:R-:W-:-:S06]  /*0dd0*/  IMAD R2, R2, -0xa0, RZ ;  /* 0xffffff6002027824 */ /* 0x000fcc00078e02ff */
[----:B------:R-:W2:Y:S01]  /*0de0*/  LDC R2, c[0x0][R2+0x2a4] ;  /* 0x0000a90002027b82 */ /* 0x000ea20000000800 */
[----:B------:R-:W4:Y:S01]  /*0df0*/  F2I.U32.TRUNC.NTZ R154, R5 ;  /* 0x00000005009a7305 */ /* 0x000f22000020f000 */
[----:B------:R-:W-:Y:S01]  /*0e00*/  MOV R155, UR4 ;  /* 0x00000004009b7c02 */ /* 0x000fe20008000f00 */
[----:B---3--:R-:W-:-:S05]  /*0e10*/  FMUL R4, R4, UR6 ;  /* 0x0000000604047c20 */ /* 0x008fca0008400000 */
[----:B------:R-:W-:Y:S01]  /*0e20*/  BAR.SYNC.DEFER_BLOCKING 0x0 ;  /* 0x0000000000007b1d */ /* 0x000fe20000010000 */
[----:B------:R-:W-:-:S05]  /*0e30*/  ISETP.GE.AND P0, PT, R9, 0x1, PT ;  /* 0x000000010900780c */ /* 0x000fca0003f06270 */
[----:B------:R-:W3:Y:S02]  /*0e40*/  F2I.U32.TRUNC.NTZ R143, R4 ;  /* 0x00000004008f7305 */ /* 0x000ee4000020f000 */
[----:B------:R-:W2:Y:S01]  /*0e50*/  S2UR UR36, SR_CTAID.Z ;  /* 0x00000000002479c3 */ /* 0x000ea20000002700 */
[----:B----4-:R-:W-:-:S05]  /*0e60*/  IADD3 R154, PT, PT, -R154, RZ, RZ ;  /* 0x000000ff9a9a7210 */ /* 0x010fca0007ffe1ff */
[----:B-1----:R-:W-:Y:S01]  /*0e70*/  IMAD R154, R3, R154, UR5 ;  /* 0x00000005039a7e24 */ /* 0x002fe2000f8e029a */
[----:B---3--:R-:W-:-:S05]  /*0e80*/  IADD3 R143, PT, PT, -R143, RZ, RZ ;  /* 0x000000ff8f8f7210 */ /* 0x008fca0007ffe1ff */
[----:B--2---:R-:W-:Y:S01]  /*0e90*/  IMAD R143, R2, R143, UR4 ;  /* 0x00000004028f7e24 */ /* 0x004fe2000f8e028f */
[----:B------:R-:W-:Y:S06]  /*0ea0*/  @!P0 BRA `(.L_x_15) ;  /* 0x0000000000b88947 */ /* 0x000fec0003800000 */
[----:B------:R-:W1:Y:S01]  /*0eb0*/  LDC.64 R4, c[0x0][0xb18] ;  /* 0x0002c600ff047b82 */ /* 0x000e620000000a00 */
[----:B------:R-:W-:-:S07]  /*0ec0*/  ISETP.NE.AND P0, PT, R9, 0x1, PT ;  /* 0x000000010900780c */ /* 0x000fce0003f05270 */
[----:B------:R-:W2:Y:S08]  /*0ed0*/  LDC R10, c[0x0][0xb0c] ;  /* 0x0002c300ff0a7b82 */ /* 0x000eb00000000800 */
[----:B------:R-:W3:Y:S08]  /*0ee0*/  LDC R11, c[0x0][0x370] ;  /* 0x0000dc00ff0b7b82 */ /* 0x000ef00000000800 */
[----:B------:R-:W4:Y:S01]  /*0ef0*/  LDC R12, c[0x0][0x374] ;  /* 0x0000dd00ff0c7b82 */ /* 0x000f220000000800 */
[----:B-1----:R-:W-:-:S07]  /*0f00*/  ISETP.NE.AND P1, PT, R4, 0x1, PT ;  /* 0x000000010400780c */ /* 0x002fce0003f25270 */
[----:B------:R-:W3:Y:S01]  /*0f10*/  LDC.64 R6, c[0x0][0xb10] ;  /* 0x0002c400ff067b82 */ /* 0x000ee20000000a00 */
[----:B--2---:R-:W-:-:S07]  /*0f20*/  ISETP.NE.AND P2, PT, R10, 0x1, PT ;  /* 0x000000010a00780c */ /* 0x004fce0003f45270 */
[----:B------:R-:W1:Y:S08]  /*0f30*/  LDC R8, c[0x0][0xb20] ;  /* 0x0002c800ff087b82 */ /* 0x000e700000000800 */
[----:B------:R-:W2:Y:S01]  /*0f40*/  LDC.64 R2, c[0x0][0xb28] ;  /* 0x0002ca00ff027b82 */ /* 0x000ea20000000a00 */
[----:B----4-:R-:W-:-:S04]  /*0f50*/  IMAD.HI.U32 R13, R12, R5, RZ ;  /* 0x000000050c0d7227 */ /* 0x010fc800078e00ff */
[----:B------:R-:W-:-:S04]  /*0f60*/  IMAD.HI.U32 R5, R155, R5, RZ ;  /* 0x000000059b057227 */ /* 0x000fc800078e00ff */
[----:B---3--:R-:W-:-:S04]  /*0f70*/  IMAD.HI.U32 R14, R11, R6, RZ ;  /* 0x000000060b0e7227 */ /* 0x008fc800078e00ff */
[----:B------:R-:W-:Y:S01]  /*0f80*/  IMAD.HI.U32 R16, R165, R6, RZ ;  /* 0x00000006a5107227 */ /* 0x000fe200078e00ff */
[-C--:B------:R-:W-:Y:S02]  /*0f90*/  @P2 SHF.R.U32.HI R11, RZ, R7.reuse, R14 ;  /* 0x00000007ff0b2219 */ /* 0x080fe4000001160e */
[-C--:B-1----:R-:W-:Y:S02]  /*0fa0*/  @P1 SHF.R.U32.HI R12, RZ, R8.reuse, R13 ;  /* 0x00000008ff0c1219 */ /* 0x082fe4000001160d */
[----:B------:R-:W-:Y:S02]  /*0fb0*/  SHF.R.U32.HI R8, RZ, R8, R5 ;  /* 0x00000008ff087219 */ /* 0x000fe40000011605 */
[----:B------:R-:W-:Y:S02]  /*0fc0*/  SHF.R.U32.HI R16, RZ, R7, R16 ;  /* 0x00000007ff107219 */ /* 0x000fe40000011610 */
[----:B------:R-:W-:Y:S01]  /*0fd0*/  SEL R5, R155, R8, !P1 ;  /* 0x000000089b057207 */ /* 0x000fe20004800000 */
[----:B--2---:R-:W-:Y:S01]  /*0fe0*/  IMAD.HI.U32 R14, R12, R2, RZ ;  /* 0x000000020c0e7227 */ /* 0x004fe200078e00ff */
[----:B------:R-:W-:-:S03]  /*0ff0*/  SEL R7, R165, R16, !P2 ;  /* 0x00000010a5077207 */ /* 0x000fc60005000000 */
[----:B------:R-:W-:Y:S01]  /*1000*/  IMAD.HI.U32 R6, R11, R2, RZ ;  /* 0x000000020b067227 */ /* 0x000fe200078e00ff */
[----:B------:R-:W-:-:S04]  /*1010*/  @P0 SHF.R.U32.HI R12, RZ, R3, R14 ;  /* 0x00000003ff0c0219 */ /* 0x000fc8000001160e */
[----:B------:R-:W-:Y:S01]  /*1020*/  @P0 SHF.R.U32.HI R11, RZ, R3, R6 ;  /* 0x00000003ff0b0219 */ /* 0x000fe20000011606 */
[----:B------:R-:W-:-:S04]  /*1030*/  IMAD R12, R12, R9, RZ ;  /* 0x000000090c0c7224 */ /* 0x000fc800078e02ff */
[----:B------:R-:W-:Y:S01]  /*1040*/  IMAD R6, R11, R9, RZ ;  /* 0x000000090b067224 */ /* 0x000fe200078e02ff */
[----:B------:R-:W-:-:S04]  /*1050*/  ISETP.GE.AND P1, PT, R5, R12, PT ;  /* 0x0000000c0500720c */ /* 0x000fc80003f26270 */
[----:B------:R-:W-:Y:S01]  /*1060*/  ISETP.GE.OR P1, PT, R7, R6, P1 ;  /* 0x000000060700720c */ /* 0x000fe20000f26670 */
[----:B------:R-:W-:-:S05]  /*1070*/  IMAD.HI.U32 R6, R5, R2, RZ ;  /* 0x0000000205067227 */ /* 0x000fca00078e00ff */
[----:B------:R-:W-:-:S04]  /*1080*/  SHF.R.U32.HI R6, RZ, R3, R6 ;  /* 0x00000003ff067219 */ /* 0x000fc80000011606 */
[----:B------:R-:W-:-:S03]  /*1090*/  SEL R6, R5, R6, !P0 ;  /* 0x0000000605067207 */ /* 0x000fc60004000000 */
[----:B------:R-:W-:Y:S01]  /*10a0*/  @!P1 IMAD.HI.U32 R8, R7, R2, RZ ;  /* 0x0000000207089227 */ /* 0x000fe200078e00ff */
[----:B------:R-:W-:-:S04]  /*10b0*/  IADD3 R2, PT, PT, -R6, RZ, RZ ;  /* 0x000000ff06027210 */ /* 0x000fc80007ffe1ff */
[----:B------:R-:W-:Y:S01]  /*10c0*/  @!P1 SHF.R.U32.HI R8, RZ, R3, R8 ;  /* 0x00000003ff089219 */ /* 0x000fe20000011608 */
[----:B------:R-:W-:-:S03]  /*10d0*/  IMAD R2, R9, R2, R5 ;  /* 0x0000000209027224 */ /* 0x000fc600078e0205 */
[----:B------:R-:W-:Y:S02]  /*10e0*/  @!P1 SEL R3, R7, R8, !P0 ;  /* 0x0000000807039207 */ /* 0x000fe40004000000 */
[----:B------:R-:W-:-:S03]  /*10f0*/  IADD3 R8, PT, PT, -R5, RZ, RZ ;  /* 0x000000ff05087210 */ /* 0x000fc60007ffe1ff */
[--C-:B------:R-:W-:Y:S02]  /*1100*/  @!P1 IMAD.IADD R6, R6, 0x1, -R3.reuse ;  /* 0x0000000106069824 */ /* 0x100fe400078e0a03 */
[----:B------:R-:W-:Y:S01]  /*1110*/  @!P1 IMAD R3, R2, R11, R3 ;  /* 0x0000000b02039224 */ /* 0x000fe200078e0203 */
[----:B------:R-:W-:Y:S01]  /*1120*/  IADD3 R2, PT, PT, -R7, RZ, RZ ;  /* 0x000000ff07027210 */ /* 0x000fe20007ffe1ff */
[----:B------:R-:W-:Y:S02]  /*1130*/  @!P1 IMAD R5, R6, R9, R7 ;  /* 0x0000000906059224 */ /* 0x000fe400078e0207 */
[----:B------:R-:W-:Y:S02]  /*1140*/  IMAD R8, R4, R8, R155 ;  /* 0x0000000804087224 */ /* 0x000fe400078e029b */
[----:B------:R-:W-:Y:S02]  /*1150*/  @!P1 IMAD.MOV.U32 R7, RZ, RZ, R3 ;  /* 0x000000ffff079224 */ /* 0x000fe400078e0003 */
[----:B------:R-:W-:-:S02]  /*1160*/  IMAD R2, R10, R2, R165 ;  /* 0x000000020a027224 */ /* 0x000fc400078e02a5 */
[----:B------:R-:W-:Y:S02]  /*1170*/  IMAD R155, R5, R4, R8 ;  /* 0x00000004059b7224 */ /* 0x000fe400078e0208 */
[----:B------:R-:W-:Y:S02]  /*1180*/  IMAD R165, R7, R10, R2 ;  /* 0x0000000a07a57224 */ /* 0x000fe400078e0202 */
.L_x_15:
[----:B------:R-:W1:Y:S01]  /*1190*/  LDCU UR4, c[0x0][0xb30] ;  /* 0x00016600ff0477ac */ /* 0x000e620008000800 */
[----:B------:R-:W2:Y:S08]  /*11a0*/  S2UR UR37, SR_CgaCtaId ;  /* 0x00000000002579c3 */ /* 0x000eb00000008800 */
[----:B------:R-:W3:Y:S01]  /*11b0*/  LDC R72, c[0x0][0xb24] ;  /* 0x0002c900ff487b82 */ /* 0x000ee20000000800 */
[----:B-1----:R-:W-:-:S09]  /*11c0*/  UISETP.NE.AND UP1, UPT, UR4, 0x1, UPT ;  /* 0x000000010400788c */ /* 0x002fd2000bf25270 */
[----:B--2---:R-:W-:Y:S05]  /*11d0*/  BRA.U UP1, `(.L_x_16) ;  /* 0x0000000101407547 */ /* 0x004fea000b800000 */
[----:B------:R-:W1:Y:S08]  /*11e0*/  LDC.64 R4, c[0x0][0xb10] ;  /* 0x0002c400ff047b82 */ /* 0x000e700000000a00 */
[----:B------:R-:W2:Y:S08]  /*11f0*/  LDC.64 R2, c[0x0][0xb18] ;  /* 0x0002c600ff027b82 */ /* 0x000eb00000000a00 */
[----:B------:R-:W4:Y:S08]  /*1200*/  LDC R6, c[0x0][0xb20] ;  /* 0x0002c800ff067b82 */ /* 0x000f300000000800 */
[----:B------:R-:W3:Y:S01]  /*1210*/  LDC R8, c[0x0][0xb0c] ;  /* 0x0002c300ff087b82 */ /* 0x000ee20000000800 */
[----:B-1----:R-:W-:-:S05]  /*1220*/  IMAD.HI.U32 R4, R165, R4, RZ ;  /* 0x00000004a5047227 */ /* 0x002fca00078e00ff */
[----:B------:R-:W-:Y:S01]  /*1230*/  SHF.R.U32.HI R4, RZ, R5, R4 ;  /* 0x00000005ff047219 */ /* 0x000fe20000011604 */
[----:B--2---:R-:W-:Y:S01]  /*1240*/  IMAD.HI.U32 R3, R155, R3, RZ ;  /* 0x000000039b037227 */ /* 0x004fe200078e00ff */
[----:B------:R-:W-:-:S04]  /*1250*/  ISETP.NE.AND P0, PT, R2, 0x1, PT ;  /* 0x000000010200780c */ /* 0x000fc80003f05270 */
[----:B----4-:R-:W-:-:S04]  /*1260*/  SHF.R.U32.HI R6, RZ, R6, R3 ;  /* 0x00000006ff067219 */ /* 0x010fc80000011603 */
[----:B------:R-:W-:Y:S02]  /*1270*/  SEL R3, R155, R6, !P0 ;  /* 0x000000069b037207 */ /* 0x000fe40004000000 */
[----:B---3--:R-:W-:-:S04]  /*1280*/  ISETP.NE.AND P1, PT, R8, 0x1, PT ;  /* 0x000000010800780c */ /* 0x008fc80003f25270 */
[----:B------:R-:W-:-:S05]  /*1290*/  SEL R4, R165, R4, !P1 ;  /* 0x00000004a5047207 */ /* 0x000fca0004800000 */
[----:B------:R-:W-:Y:S02]  /*12a0*/  IMAD.IADD R5, R3, 0x1, -R4 ;  /* 0x0000000103057824 */ /* 0x000fe400078e0a04 */
[----:B------:R-:W-:Y:S02]  /*12b0*/  IMAD.IADD R3, R4, 0x1, -R3 ;  /* 0x0000000104037824 */ /* 0x000fe400078e0a03 */
[----:B------:R-:W-:Y:S02]  /*12c0*/  IMAD R165, R5, R8, R165 ;  /* 0x0000000805a57224 */ /* 0x000fe400078e02a5 */
[----:B------:R-:W-:-:S07]  /*12d0*/  IMAD R155, R3, R2, R155 ;  /* 0x00000002039b7224 */ /* 0x000fce00078e029b */
.L_x_16:
[----:B------:R-:W-:Y:S01]  /*12e0*/  BAR.SYNC.DEFER_BLOCKING 0x0 ;  /* 0x0000000000007b1d */ /* 0x000fe20000010000 */
[----:B------:R-:W-:Y:S01]  /*12f0*/  UISETP.NE.AND UP1, UPT, UR8, 0x2, UPT ;  /* 0x000000020800788c */ /* 0x000fe2000bf25270 */
[----:B------:R-:W-:Y:S02]  /*1300*/  ISETP.NE.OR P5, PT, R0, 0x2, !P5 ;  /* 0x000000020000780c */ /* 0x000fe40006fa5670 */
[----:B------:R-:W-:-:S06]  /*1310*/  LOP3.LUT R2, R166, 0x1f, RZ, 0xc0, !PT ;  /* 0x0000001fa6027812 */ /* 0x000fcc00078ec0ff */
[----:B------:R-:W-:Y:S05]  /*1320*/  BRA.U UP1, `(.L_x_17) ;  /* 0x0000001101387547 */ /* 0x000fea000b800000 */
[----:B------:R-:W1:Y:S01]  /*1330*/  LDCU UR13, c[0x0][0x38c] ;  /* 0x00007180ff0d77ac */ /* 0x000e620008000800 */
[----:B------:R-:W2:Y:S01]  /*1340*/  LDC R9, c[0x0][0x370] ;  /* 0x0000dc00ff097b82 */ /* 0x000ea20000000800 */
[----:B------:R-:W-:Y:S01]  /*1350*/  PLOP3.LUT P1, PT, PT, PT, UP2, 0x80, 0x8 ;  /* 0x000000000008781c */ /* 0x000fe20003f2f028 */
[----:B------:R-:W-:Y:S01]  /*1360*/  IMAD.MOV.U32 R15, RZ, RZ, 0x1 ;  /* 0x00000001ff0f7424 */ /* 0x000fe200078e00ff */
[----:B------:R-:W-:Y:S01]  /*1370*/  ISETP.EQ.OR P4, PT, R2, RZ, P5 ;  /* 0x000000ff0200720c */ /* 0x000fe20002f82670 */
[----:B------:R-:W-:Y:S01]  /*1380*/  IMAD.MOV.U32 R14, RZ, RZ, RZ ;  /* 0x000000ffff0e7224 */ /* 0x000fe200078e00ff */
[----:B------:R-:W-:Y:S02]  /*1390*/  PLOP3.LUT P1, PT, P1, PT, PT, 0x8, 0x80 ;  /* 0x000000000080781c */ /* 0x000fe40000f2e170 */
[----:B------:R-:W-:Y:S01]  /*13a0*/  CS2R R12, SRZ ;  /* 0x00000000000c7805 */ /* 0x000fe2000001ff00 */
[----:B------:R-:W-:Y:S01]  /*13b0*/  IMAD.MOV.U32 R10, RZ, RZ, 0x1 ;  /* 0x00000001ff0a7424 */ /* 0x000fe200078e00ff */
[----:B------:R-:W4:Y:S01]  /*13c0*/  LDC R0, c[0x0][0x374] ;  /* 0x0000dd00ff007b82 */ /* 0x000f220000000800 */
[----:B------:R-:W2:Y:S01]  /*13d0*/  LDCU.64 UR22, c[0x0][0x348] ;  /* 0x00006900ff1677ac */ /* 0x000ea20008000a00 */
[----:B------:R-:W-:Y:S01]  /*13e0*/  UMOV UR6, URZ ;  /* 0x000000ff00067c82 */ /* 0x000fe20008000000 */
[----:B-1----:R-:W-:-:S04]  /*13f0*/  UIADD3 UR5, UPT, UPT, UR13, 0x7f, URZ ;  /* 0x0000007f0d057890 */ /* 0x002fc8000fffe0ff */
[----:B------:R-:W-:-:S04]  /*1400*/  USHF.R.S32.HI UR4, URZ, 0x1f, UR5 ;  /* 0x0000001fff047899 */ /* 0x000fc80008011405 */
[----:B------:R-:W-:-:S04]  /*1410*/  ULEA.HI UR4, UR4, UR5, URZ, 0x7 ;  /* 0x0000000504047291 */ /* 0x000fc8000f8f38ff */
[----:B------:R-:W-:Y:S02]  /*1420*/  USHF.R.S32.HI UR15, URZ, 0x7, UR4 ;  /* 0x00000007ff0f7899 */ /* 0x000fe40008011404 */
[----:B------:R-:W-:Y:S02]  /*1430*/  UIADD3 UR4, UPT, UPT, UR13, -0x1, URZ ;  /* 0xffffffff0d047890 */ /* 0x000fe4000fffe0ff */
[----:B------:R-:W-:Y:S02]  /*1440*/  UISETP.LT.U32.AND UP0, UPT, UR15, 0x3, UPT ;  /* 0x000000030f00788c */ /* 0x000fe4000bf01070 */
[----:B------:R-:W-:Y:S02]  /*1450*/  UISETP.GE.U32.AND UP1, UPT, UR4, -0xff, UPT ;  /* 0xffffff010400788c */ /* 0x000fe4000bf26070 */
[----:B------:R-:W-:Y:S02]  /*1460*/  USEL UR14, UR15, 0x3, UP0 ;  /* 0x000000030f0e7887 */ /* 0x000fe40008000000 */
[----:B------:R-:W-:-:S02]  /*1470*/  UIADD3 UR13, UPT, UPT, UR13, 0xfe, URZ ;  /* 0x000000fe0d0d7890 */ /* 0x000fc4000fffe0ff */
[----:B------:R-:W-:Y:S02]  /*1480*/  UIADD3 UR5, UPT, UPT, UR14, -0x1, URZ ;  /* 0xffffffff0e057890 */ /* 0x000fe4000fffe0ff */
[----:B------:R-:W-:-:S03]  /*1490*/  UIADD3 UR7, UPT, UPT, UR15, -UR14, URZ ;  /* 0x8000000e0f077290 */ /* 0x000fc6000fffe0ff */
[----:B------:R-:W-:-:S04]  /*14a0*/  @UP1 UIADD3 UR5, UPT, UPT, UR14, URZ, URZ ;  /* 0x000000ff0e051290 */ /* 0x000fc8000fffe0ff */
[----:B--2---:R-:W-:-:S12]  /*14b0*/  UIADD3 UR5, UPT, UPT, UR5, 0x1, URZ ;  /* 0x0000000105057890 */ /* 0x004fd8000fffe0ff */
.L_x_35:
[----:B------:R-:W-:Y:S01]  /*14c0*/  UISETP.NE.AND UP0, UPT, UR37, URZ, UPT ;  /* 0x000000ff2500728c */ /* 0x000fe2000bf05270 */
[----:B------:R-:W1:Y:S08]  /*14d0*/  S2UR UR37, SR_CgaCtaId ;  /* 0x00000000002579c3 */ /* 0x000e700000008800 */
[----:B------:R-:W-:Y:S05]  /*14e0*/  BRA.U UP0, `(.L_x_18) ;  /* 0x0000000100347547 */ /* 0x000fea000b800000 */
[----:B------:R-:W2:Y:S01]  /*14f0*/  S2R R2, SR_CgaCtaId ;  /* 0x0000000000027919 */ /* 0x000ea20000008800 */
[----:B------:R-:W-:-:S04]  /*1500*/  MOV R3, 0x400 ;  /* 0x0000040000037802 */ /* 0x000fc80000000f00 */
[----:B--2---:R-:W-:Y:S02]  /*1510*/  LEA R3, R2, R3, 0x18 ;  /* 0x0000000302037211 */ /* 0x004fe400078ec0ff */
[----:B------:R-:W-:-:S03]  /*1520*/  SHF.L.U32 R2, R10, 0x1f, RZ ;  /* 0x0000001f0a027819 */ /* 0x000fc600000006ff */
[----:B------:R-:W-:-:S04]  /*1530*/  IMAD R3, R12, 0x8, R3 ;  /* 0x000000080c037824 */ /* 0x000fc800078e0203 */
[----:B------:R-:W2:Y:S02]  /*1540*/  SYNCS.PHASECHK.TRANS64.TRYWAIT P0, [R3+URZ+0xc0], R2 ;  /* 0x0000c002030075a7 */ /* 0x000ea400080011ff */
[----:B--2---:R-:W-:Y:S05]  /*1550*/  @!P0 BRA `(.L_x_19) ;  /* 0x0000005000cc8947 */ /* 0x004fea0003800000 */
.L_x_94:
[----:B------:R-:W-:Y:S01]  /*1560*/  VIADD R12, R12, 0x1 ;  /* 0x000000010c0c7836 */ /* 0x000fe20000000000 */
[----:B------:R2:W-:Y:S04]  /*1570*/  SYNCS.ARRIVE.TRANS64.A1T0 RZ, [R3+URZ+0xb0], RZ ;  /* 0x0000b0ff03ff79a7 */ /* 0x0005e800081000ff */
[----:B------:R-:W-:-:S04]  /*1580*/  ISETP.NE.AND P0, PT, R12, 0x2, PT ;  /* 0x000000020c00780c */ /* 0x000fc80003f05270 */
[----:B------:R-:W-:Y:S02]  /*1590*/  SEL R12, R12, RZ, P0 ;  /* 0x000000ff0c0c7207 */ /* 0x000fe40000000000 */
[----:B--2---:R-:W-:-:S04]  /*15a0*/  SEL R3, RZ, 0x1, P0 ;  /* 0x00000001ff037807 */ /* 0x004fc80000000000 */
[----:B------:R-:W-:-:S07]  /*15b0*/  LOP3.LUT R10, R10, R3, RZ, 0x3c, !PT ;  /* 0x000000030a0a7212 */ /* 0x000fce00078e3cff */
.L_x_18:
[----:B------:R-:W-:Y:S01]  /*15c0*/  UMOV UR4, 0x400 ;  /* 0x0000040000047882 */ /* 0x000fe20000000000 */
[----:B------:R-:W-:Y:S01]  /*15d0*/  SHF.L.U32 R2, R15, 0x1f, RZ ;  /* 0x0000001f0f027819 */ /* 0x000fe200000006ff */
[----:B-1----:R-:W-:Y:S01]  /*15e0*/  ULEA UR4, UR37, UR4, 0x18 ;  /* 0x0000000425047291 */ /* 0x002fe2000f8ec0ff */
[----:B------:R-:W-:Y:S01]  /*15f0*/  R2UR UR35, R165 ;  /* 0x00000000a52372ca */ /* 0x000fe200000e0000 */
[----:B------:R-:W-:Y:S01]  /*1600*/  UISETP.GE.U32.AND UP0, UPT, UR13, 0xff, UPT ;  /* 0x000000ff0d00788c */ /* 0x000fe2000bf06070 */
[----:B------:R-:W-:Y:S01]  /*1610*/  R2UR UR11, R155 ;  /* 0x000000009b0b72ca */ /* 0x000fe200000e0000 */
[----:B------:R-:W-:Y:S01]  /*1620*/  ULEA UR8, UR6, UR4, 0x3 ;  /* 0x0000000406087291 */ /* 0x000fe2000f8e18ff */
[----:B------:R-:W-:-:S08]  /*1630*/  UMOV UR24, URZ ;  /* 0x000000ff00187c82 */ /* 0x000fd00008000000 */
[----:B------:R1:W2:Y:S01]  /*1640*/  SYNCS.PHASECHK.TRANS64.TRYWAIT P0, [UR8+0x18], R2 ;  /* 0x00001802ff0075a7 */ /* 0x0002a20008001108 */
[----:B------:R-:W-:Y:S02]  /*1650*/  USHF.L.U32 UR35, UR35, 0x7, URZ ;  /* 0x0000000723237899 */ /* 0x000fe400080006ff */
[----:B------:R-:W-:Y:S01]  /*1660*/  USHF.L.U32 UR11, UR11, 0x6, URZ ;  /* 0x000000060b0b7899 */ /* 0x000fe200080006ff */
[----:B------:R-:W-:Y:S11]  /*1670*/  BRA.U !UP0, `(.L_x_20) ;  /* 0x0000000108a87547 */ /* 0x000ff6000b800000 */
[----:B------:R-:W-:Y:S01]  /*1680*/  UMOV UR16, URZ ;  /* 0x000000ff00107c82 */ /* 0x000fe20008000000 */
[----:B------:R-:W-:-:S05]  /*1690*/  UMOV UR17, UR6 ;  /* 0x0000000600117c82 */ /* 0x000fca0008000000 */
.L_x_25:
[----:B-1----:R-:W-:Y:S01]  /*16a0*/  ULEA UR33, UR17, UR4, 0x3 ;  /* 0x0000000411217291 */ /* 0x002fe2000f8e18ff */
[----:B--2---:R-:W-:Y:S01]  /*16b0*/  @!P5 MOV R3, 0x6000 ;  /* 0x000060000003d802 */ /* 0x004fe20000000f00 */
[----:B--2---:R-:W-:Y:S10]  /*16c0*/  @P0 BRA `(.L_x_21) ;  /* 0x00000000000c0947 */ /* 0x004ff40003800000 */
[----:B------:R-:W-:-:S04]  /*16d0*/  SHF.L.U32 R5, R15, 0x1f, RZ ;  /* 0x0000001f0f057819 */ /* 0x000fc800000006ff */
[----:B------:R-:W2:Y:S02]  /*16e0*/  SYNCS.PHASECHK.TRANS64.TRYWAIT P0, [UR33+0x18], R5 ;  /* 0x00001805ff0075a7 */ /* 0x000ea40008001121 */
[----:B--2---:R-:W-:Y:S05]  /*16f0*/  @!P0 BRA `(.L_x_22) ;  /* 0x0000005000788947 */ /* 0x004fea0003800000 */
.L_x_21:
[----:B------:R2:W-:Y:S01]  /*1700*/  @!P5 SYNCS.ARRIVE.TRANS64 RZ, [UR33], R3 ;  /* 0x00000003ffffd9a7 */ /* 0x0005e20008000021 */
[----:B------:R-:W-:Y:S04]  /*1710*/  BSSY.RECONVERGENT B0, `(.L_x_23) ;  /* 0x0000003000007945 */ /* 0x000fe80003800200 */
[----:B------:R-:W-:Y:S05]  /*1720*/  @P4 BRA `(.L_x_24) ;  /* 0x0000000000044947 */ /* 0x000fea0003800000 */
[----:B------:R-:W-:Y:S05]  /*1730*/  BPT.TRAP 0x1 ;  /* 0x000000040000795c */ /* 0x000fea0000300000 */
.L_x_24:
[----:B------:R-:W-:Y:S05]  /*1740*/  BSYNC.RECONVERGENT B0 ;  /* 0x0000000000007941 */ /* 0x000fea0003800200 */
.L_x_23:
[----:B------:R-:W-:Y:S02]  /*1750*/  UIADD3 UR6, UPT, UPT, UR17, 0x1, URZ ;  /* 0x0000000111067890 */ /* 0x000fe4000fffe0ff */
[----:B------:R-:W-:Y:S02]  /*1760*/  ULEA UR32, UR17, UR4, 0xe ;  /* 0x0000000411207291 */ /* 0x000fe4000f8e70ff */
[----:B------:R-:W-:Y:S02]  /*1770*/  UISETP.NE.AND UP0, UPT, UR6, 0x3, UPT ;  /* 0x000000030600788c */ /* 0x000fe4000bf05270 */
[----:B------:R-:W-:Y:S02]  /*1780*/  UIADD3 UR26, UP1, UPT, UR22, 0x80, URZ ;  /* 0x00000080161a7890 */ /* 0x000fe4000ff3e0ff */
[----:B------:R-:W-:Y:S02]  /*1790*/  USEL UR9, URZ, 0x1, UP0 ;  /* 0x00000001ff097887 */ /* 0x000fe40008000000 */
[----:B------:R-:W-:-:S02]  /*17a0*/  USEL UR6, UR6, URZ, UP0 ;  /* 0x000000ff06067287 */ /* 0x000fc40008000000 */
[----:B------:R-:W-:Y:S02]  /*17b0*/  UIADD3 UR20, UP0, UPT, UR22, 0x180, URZ ;  /* 0x0000018016147890 */ /* 0x000fe4000ff1e0ff */
[----:B------:R-:W-:Y:S01]  /*17c0*/  ULEA UR8, UR6, UR4, 0x3 ;  /* 0x0000000406087291 */ /* 0x000fe2000f8e18ff */
[----:B------:R-:W-:Y:S01]  /*17d0*/  LOP3.LUT R15, R15, UR9, RZ, 0x3c, !PT ;  /* 0x000000090f0f7c12 */ /* 0x000fe2000f8e3cff */
[----:B------:R-:W-:Y:S02]  /*17e0*/  USHF.L.U32 UR34, UR16, 0x7, URZ ;  /* 0x0000000710227899 */ /* 0x000fe400080006ff */
[----:B------:R-:W-:Y:S01]  /*17f0*/  UIADD3.X UR27, UPT, UPT, URZ, UR23, URZ, UP1, !UPT ;  /* 0x00000017ff1b7290 */ /* 0x000fe20008ffe4ff */
[----:B-1----:R-:W-:Y:S01]  /*1800*/  SHF.L.U32 R2, R15, 0x1f, RZ ;  /* 0x0000001f0f027819 */ /* 0x002fe200000006ff */
[----:B------:R-:W-:Y:S02]  /*1810*/  UIADD3 UR32, UPT, UPT, UR32, 0x4400, URZ ;  /* 0x0000440020207890 */ /* 0x000fe4000fffe0ff */
[----:B------:R-:W-:Y:S01]  /*1820*/  UIADD3.X UR21, UPT, UPT, URZ, UR23, URZ, UP0, !UPT ;  /* 0x00000017ff157290 */ /* 0x000fe200087fe4ff */
[----:B------:R1:W1:Y:S01]  /*1830*/  SYNCS.PHASECHK.TRANS64.TRYWAIT P0, [UR8+0x18], R2 ;  /* 0x00001802ff0075a7 */ /* 0x0002620008001108 */
[----:B------:R-:W-:Y:S01]  /*1840*/  ULEA UR8, UR17, UR4, 0xd ;  /* 0x0000000411087291 */ /* 0x000fe2000f8e68ff */
[----:B------:R-:W-:Y:S01]  /*1850*/  UMOV UR18, 0x0 ;  /* 0x0000000000127882 */ /* 0x000fe20000000000 */
[----:B------:R-:W-:-:S02]  /*1860*/  UMOV UR19, 0x10000000 ;  /* 0x1000000000137882 */ /* 0x000fc40000000000 */
[----:B------:R-:W-:Y:S01]  /*1870*/  UIADD3 UR8, UPT, UPT, UR8, 0x10400, URZ ;  /* 0x0001040008087890 */ /* 0x000fe2000fffe0ff */
[----:B------:R1:W-:Y:S01]  /*1880*/  UTMALDG.3D [UR32], [UR26], desc[UR18] ;  /* 0x000012201a0075b4 */ /* 0x0003e20008011000 */
[----:B------:R-:W-:Y:S01]  /*1890*/  UMOV UR12, UR36 ;  /* 0x00000024000c7c82 */ /* 0x000fe20008000000 */
[----:B------:R-:W-:Y:S01]  /*18a0*/  UMOV UR9, UR33 ;  /* 0x0000002100097c82 */ /* 0x000fe20008000000 */
[----:B------:R-:W-:Y:S01]  /*18b0*/  UMOV UR10, UR34 ;  /* 0x00000022000a7c82 */ /* 0x000fe20008000000 */
[----:B------:R-:W-:Y:S01]  /*18c0*/  UIADD3 UR16, UPT, UPT, UR16, 0x1, URZ ;  /* 0x0000000110107890 */ /* 0x000fe2000fffe0ff */
[----:B------:R-:W-:Y:S01]  /*18d0*/  UMOV UR24, UR5 ;  /* 0x0000000500187c82 */ /* 0x000fe20008000000 */
[----:B------:R-:W-:Y:S02]  /*18e0*/  UMOV UR17, UR6 ;  /* 0x0000000600117c82 */ /* 0x000fe40008000000 */
[----:B------:R1:W-:Y:S01]  /*18f0*/  UTMALDG.3D [UR8], [UR20], desc[UR18] ;  /* 0x00001208140075b4 */ /* 0x0003e20008011000 */
[----:B------:R-:W-:-:S09]  /*1900*/  UISETP.NE.AND UP0, UPT, UR16, UR5, UPT ;  /* 0x000000051000728c */ /* 0x000fd2000bf05270 */
[----:B------:R-:W-:Y:S05]  /*1910*/  BRA.U UP0, `(.L_x_25) ;  /* 0xfffffffd00607547 */ /* 0x000fea000b83ffff */
.L_x_20:
[----:B-1----:R-:W-:Y:S01]  /*1920*/  ULEA UR8, UR6, UR4, 0x3 ;  /* 0x0000000406087291 */ /* 0x002fe2000f8e18ff */
[----:B------:R-:W-:Y:S01]  /*1930*/  SHF.L.U32 R2, R15, 0x1f, RZ ;  /* 0x0000001f0f027819 */ /* 0x000fe200000006ff */
[----:B------:R-:W-:Y:S01]  /*1940*/  @!P1 SYNCS.ARRIVE.TRANS64.A1T0 RZ, [UR4+0x48], RZ ;  /* 0x000048ffffff99a7 */ /* 0x000fe20008100004 */
[----:B------:R-:W-:-:S06]  /*1950*/  UISETP.GT.AND UP0, UPT, UR15, UR14, UPT ;  /* 0x0000000e0f00728c */ /* 0x000fcc000bf04270 */
[----:B--2---:R1:W2:Y:S03]  /*1960*/  SYNCS.PHASECHK.TRANS64.TRYWAIT P0, [UR8+0x18], R2 ;  /* 0x00001802ff0075a7 */ /* 0x0042a60008001108 */
[----:B------:R-:W-:Y:S05]  /*1970*/  BRA.U !UP0, `(.L_x_26) ;  /* 0x0000000108ac7547 */ /* 0x000fea000b800000 */
[----:B------:R-:W-:Y:S01]  /*1980*/  UIADD3 UR21, UPT, UPT, UR7, UR24, URZ ;  /* 0x0000001807157290 */ /* 0x000fe2000fffe0ff */
[----:B------:R-:W-:-:S11]  /*1990*/  UMOV UR25, UR6 ;  /* 0x0000000600197c82 */ /* 0x000fd60008000000 */
.L_x_31:
[----:B-1----:R-:W-:Y:S01]  /*19a0*/  ULEA UR17, UR25, UR4, 0x3 ;  /* 0x0000000419117291 */ /* 0x002fe2000f8e18ff */
[----:B--2---:R-:W-:Y:S01]  /*19b0*/  @!P5 MOV R3, 0x6000 ;  /* 0x000060000003d802 */ /* 0x004fe20000000f00 */
[----:B--2---:R-:W-:Y:S10]  /*19c0*/  @P0 BRA `(.L_x_27) ;  /* 0x00000000000c0947 */ /* 0x004ff40003800000 */
[----:B------:R-:W-:-:S04]  /*19d0*/  SHF.L.U32 R5, R15, 0x1f, RZ ;  /* 0x0000001f0f057819 */ /* 0x000fc800000006ff */
[----:B------:R-:W2:Y:S02]  /*19e0*/  SYNCS.PHASECHK.TRANS64.TRYWAIT P0, [UR17+0x18], R5 ;  /* 0x00001805ff0075a7 */ /* 0x000ea40008001111 */
[----:B--2---:R-:W-:Y:S05]  /*19f0*/  @!P0 BRA `(.L_x_28) ;  /* 0x0000004c00d08947 */ /* 0x004fea0003800000 */
.L_x_27:
[----:B------:R2:W-:Y:S01]  /*1a00*/  @!P5 SYNCS.ARRIVE.TRANS64 RZ, [UR17], R3 ;  /* 0x00000003ffffd9a7 */ /* 0x0005e20008000011 */
[----:B------:R-:W-:Y:S04]  /*1a10*/  BSSY.RECONVERGENT B0, `(.L_x_29) ;  /* 0x0000003000007945 */ /* 0x000fe80003800200 */
[----:B------:R-:W-:Y:S05]  /*1a20*/  @P4 BRA `(.L_x_30) ;  /* 0x0000000000044947 */ /* 0x000fea0003800000 */
[----:B------:R-:W-:Y:S05]  /*1a30*/  BPT.TRAP 0x1 ;  /* 0x000000040000795c */ /* 0x000fea0000300000 */
.L_x_30:
[----:B------:R-:W-:Y:S05]  /*1a40*/  BSYNC.RECONVERGENT B0 ;  /* 0x0000000000007941 */ /* 0x000fea0003800200 */
.L_x_29:
        /* <DEDUP_REMOVED lines=10> */
[----:B------:R-:W-:Y:S01]  /*1af0*/  UIADD3 UR16, UPT, UPT, UR16, 0x4400, URZ ;  /* 0x0000440010107890 */ /* 0x000fe2000fffe0ff */
[----:B-1----:R-:W-:Y:S01]  /*1b00*/  SHF.L.U32 R2, R15, 0x1f, RZ ;  /* 0x0000001f0f027819 */ /* 0x002fe200000006ff */
[----:B------:R-:W-:Y:S02]  /*1b10*/  UIADD3.X UR31, UPT, UPT, URZ, UR23, URZ, UP1, !UPT ;  /* 0x00000017ff1f7290 */ /* 0x000fe40008ffe4ff */
[----:B------:R-:W-:Y:S01]  /*1b20*/  UIADD3.X UR29, UPT, UPT, URZ, UR23, URZ, UP0, !UPT ;  /* 0x00000017ff1d7290 */ /* 0x000fe200087fe4ff */
[----:B------:R1:W1:Y:S01]  /*1b30*/  SYNCS.PHASECHK.TRANS64.TRYWAIT P0, [UR8+0x18], R2 ;  /* 0x00001802ff0075a7 */ /* 0x0002620008001108 */
[----:B------:R-:W-:Y:S01]  /*1b40*/  ULEA UR8, UR25, UR4, 0xd ;  /* 0x0000000419087291 */ /* 0x000fe2000f8e68ff */
[----:B------:R-:W-:Y:S01]  /*1b50*/  UMOV UR26, 0x0 ;  /* 0x00000000001a7882 */ /* 0x000fe20000000000 */
[----:B------:R-:W-:-:S02]  /*1b60*/  UMOV UR27, 0x10000000 ;  /* 0x10000000001b7882 */ /* 0x000fc40000000000 */
[----:B------:R-:W-:Y:S01]  /*1b70*/  UIADD3 UR8, UPT, UPT, UR8, 0x10400, URZ ;  /* 0x0001040008087890 */ /* 0x000fe2000fffe0ff */
[----:B------:R-:W-:Y:S01]  /*1b80*/  UMOV UR19, UR35 ;  /* 0x0000002300137c82 */ /* 0x000fe20008000000 */
[----:B------:R-:W-:Y:S01]  /*1b90*/  UMOV UR20, UR36 ;  /* 0x0000002400147c82 */ /* 0x000fe20008000000 */
[----:B------:R-:W-:Y:S01]  /*1ba0*/  UMOV UR12, UR36 ;  /* 0x00000024000c7c82 */ /* 0x000fe20008000000 */
[----:B------:R-:W-:Y:S01]  /*1bb0*/  UMOV UR9, UR17 ;  /* 0x0000001100097c82 */ /* 0x000fe20008000000 */
[----:B------:R-:W-:Y:S01]  /*1bc0*/  UMOV UR10, UR18 ;  /* 0x00000012000a7c82 */ /* 0x000fe20008000000 */
[----:B------:R1:W-:Y:S01]  /*1bd0*/  UTMALDG.3D [UR16], [UR30], desc[UR26] ;  /* 0x00001a101e0075b4 */ /* 0x0003e20008011000 */
[----:B------:R-:W-:Y:S01]  /*1be0*/  UIADD3 UR24, UPT, UPT, UR24, 0x1, URZ ;  /* 0x0000000118187890 */ /* 0x000fe2000fffe0ff */
[----:B------:R-:W-:-:S03]  /*1bf0*/  UMOV UR25, UR6 ;  /* 0x0000000600197c82 */ /* 0x000fc60008000000 */
[----:B------:R-:W-:Y:S01]  /*1c00*/  UISETP.NE.AND UP0, UPT, UR24, UR21, UPT ;  /* 0x000000151800728c */ /* 0x000fe2000bf05270 */
[----:B------:R1:W-:Y:S08]  /*1c10*/  UTMALDG.3D [UR8], [UR28], desc[UR26] ;  /* 0x00001a081c0075b4 */ /* 0x0003f00008011000 */
[----:B------:R-:W-:Y:S05]  /*1c20*/  BRA.U UP0, `(.L_x_31) ;  /* 0xfffffffd005c7547 */ /* 0x000fea000b83ffff */
.L_x_26:
[C---:B-1----:R-:W-:Y:S01]  /*1c30*/  LEA R2, R14.reuse, UR4, 0x3 ;  /* 0x000000040e027c11 */ /* 0x042fe2000f8e18ff */
[----:B------:R-:W-:Y:S01]  /*1c40*/  NOP ;  /* 0x0000000000007918 */ /* 0x000fe20000000000 */
[----:B--2---:R-:W-:Y:S02]  /*1c50*/  SHF.L.U32 R3, R13, 0x1f, RZ ;  /* 0x0000001f0d037819 */ /* 0x004fe400000006ff */
[----:B------:R-:W-:Y:S02]  /*1c60*/  LEA R4, R14, UR4, 0x4 ;  /* 0x000000040e047c11 */ /* 0x000fe4000f8e20ff */
[----:B------:R-:W1:Y:S02]  /*1c70*/  SYNCS.PHASECHK.TRANS64.TRYWAIT P0, [R2+URZ+0x50], R3 ;  /* 0x00005003020075a7 */ /* 0x000e6400080011ff */
[----:B-1----:R-:W-:Y:S05]  /*1c80*/  @!P0 BRA `(.L_x_32) ;  /* 0x0000004c00448947 */ /* 0x002fea0003800000 */
.L_x_97:
[----:B------:R-:W2:Y:S01]  /*1c90*/  LDS.128 R4, [R4+0xe0] ;  /* 0x0000e00004047984 */ /* 0x000ea20000000c00 */
[----:B---3--:R-:W-:Y:S01]  /*1ca0*/  ISETP.GE.AND P0, PT, R72, 0x1, PT ;  /* 0x000000014800780c */ /* 0x008fe20003f06270 */
[----:B-1----:R-:W-:Y:S01]  /*1cb0*/  VIADD R2, R2, 0x60 ;  /* 0x0000006002027836 */ /* 0x002fe20000000000 */
[----:B------:R-:W-:Y:S01]  /*1cc0*/  @!PT LDS RZ, [RZ] ;  /* 0x00000000fffff984 */ /* 0x000fe20000000800 */
[----:B------:R-:W-:Y:S01]  /*1cd0*/  @!PT LDS RZ, [RZ] ;  /* 0x00000000fffff984 */ /* 0x000fe20000000800 */
[----:B------:R-:W-:Y:S01]  /*1ce0*/  @!PT LDS RZ, [RZ] ;  /* 0x00000000fffff984 */ /* 0x000fe20000000800 */
[----:B------:R-:W-:Y:S01]  /*1cf0*/  @!PT LDS RZ, [RZ] ;  /* 0x00000000fffff984 */ /* 0x000fe20000000800 */
[----:B------:R1:W-:Y:S06]  /*1d00*/  MEMBAR.ALL.CTA ;  /* 0x0000000000007992 */ /* 0x0003ec0000008000 */
[----:B-1----:R-:W1:Y:S01]  /*1d10*/  FENCE.VIEW.ASYNC.S ;  /* 0x00000000000073c6 */ /* 0x002e620000000000 */
[----:B------:R-:W-:-:S04]  /*1d20*/  PRMT R2, RZ, 0x654, R2 ;  /* 0x00000654ff027816 */ /* 0x000fc80000000002 */
[----:B-1----:R1:W-:Y:S01]  /*1d30*/  SYNCS.ARRIVE.TRANS64.RED.A1T0 RZ, [R2+URZ], RZ ;  /* 0x000000ff02ff79a7 */ /* 0x0023e200081004ff */
[----:B--2---:R-:W-:-:S13]  /*1d40*/  LOP3.LUT P2, RZ, R6, 0x1, RZ, 0xc0, !PT ;  /* 0x0000000106ff7812 */ /* 0x004fda000784c0ff */
[----:B------:R-:W-:Y:S01]  /*1d50*/  @P2 SHF.R.U32.HI R3, RZ, 0x10, R5 ;  /* 0x00000010ff032819 */ /* 0x000fe20000011605 */
[----:B------:R-:W-:Y:S01]  /*1d60*/  VOTEU.ANY UP0, P2 ;  /* 0x0000000000ff7886 */ /* 0x000fe20001000100 */
[----:B------:R-:W-:Y:S02]  /*1d70*/  @P2 MOV R11, R4 ;  /* 0x00000004000b2202 */ /* 0x000fe40000000f00 */
[----:B------:R-:W-:Y:S02]  /*1d80*/  @P2 R2UR.BROADCAST UR8, R3 ;  /* 0x00000000030822ca */ /* 0x000fe400008e0000 */
[----:B------:R-:W-:-:S11]  /*1d90*/  @P2 LOP3.LUT R8, R5, 0xffff, RZ, 0xc0, !PT ;  /* 0x0000ffff05082812 */ /* 0x000fd600078ec0ff */
[----:B------:R-:W-:Y:S01]  /*1da0*/  @UP0 UMOV UR36, UR8 ;  /* 0x0000000800240c82 */ /* 0x000fe20008000000 */
[----:B-1----:R-:W-:Y:S05]  /*1db0*/  @!P0 BRA `(.L_x_33) ;  /* 0x0000000000b88947 */ /* 0x002fea0003800000 */
[----:B------:R-:W4:Y:S01]  /*1dc0*/  LDC.64 R4, c[0x0][0xb18] ;  /* 0x0002c600ff047b82 */ /* 0x000f220000000a00 */
[----:B------:R-:W-:-:S07]  /*1dd0*/  ISETP.NE.AND P3, PT, R72, 0x1, PT ;  /* 0x000000014800780c */ /* 0x000fce0003f65270 */
[----:B------:R-:W1:Y:S08]  /*1de0*/  LDC.64 R6, c[0x0][0xb10] ;  /* 0x0002c400ff067b82 */ /* 0x000e700000000a00 */
[----:B------:R-:W2:Y:S08]  /*1df0*/  LDC R16, c[0x0][0xb20] ;  /* 0x0002c800ff107b82 */ /* 0x000eb00000000800 */
[----:B------:R-:W3:Y:S01]  /*1e00*/  LDC R18, c[0x0][0xb0c] ;  /* 0x0002c300ff127b82 */ /* 0x000ee20000000800 */
[----:B----4-:R-:W-:Y:S01]  /*1e10*/  IMAD.HI.U32 R17, R0, R5, RZ ;  /* 0x0000000500117227 */ /* 0x010fe200078e00ff */
[----:B------:R-:W-:-:S03]  /*1e20*/  ISETP.NE.AND P0, PT, R4, 0x1, PT ;  /* 0x000000010400780c */ /* 0x000fc60003f05270 */
[----:B------:R-:W-:-:S03]  /*1e30*/  IMAD.HI.U32 R5, R8, R5, RZ ;  /* 0x0000000508057227 */ /* 0x000fc600078e00ff */
[----:B------:R-:W4:Y:S01]  /*1e40*/  LDC.64 R2, c[0x0][0xb28] ;  /* 0x0002ca00ff027b82 */ /* 0x000f220000000a00 */
[----:B-1----:R-:W-:-:S04]  /*1e50*/  IMAD.HI.U32 R20, R9, R6, RZ ;  /* 0x0000000609147227 */ /* 0x002fc800078e00ff */
[----:B------:R-:W-:Y:S01]  /*1e60*/  IMAD.HI.U32 R22, R11, R6, RZ ;  /* 0x000000060b167227 */ /* 0x000fe200078e00ff */
[----:B------:R-:W-:Y:S02]  /*1e70*/  SHF.R.U32.HI R20, RZ, R7, R20 ;  /* 0x00000007ff147219 */ /* 0x000fe40000011614 */
[-C--:B--2---:R-:W-:Y:S02]  /*1e80*/  SHF.R.U32.HI R17, RZ, R16.reuse, R17 ;  /* 0x00000010ff117219 */ /* 0x084fe40000011611 */
[----:B------:R-:W-:Y:S02]  /*1e90*/  SHF.R.U32.HI R5, RZ, R16, R5 ;  /* 0x00000010ff057219 */ /* 0x000fe40000011605 */
[----:B------:R-:W-:Y:S02]  /*1ea0*/  SEL R17, R0, R17, !P0 ;  /* 0x0000001100117207 */ /* 0x000fe40004000000 */
[----:B------:R-:W-:Y:S02]  /*1eb0*/  SHF.R.U32.HI R22, RZ, R7, R22 ;  /* 0x00000007ff167219 */ /* 0x000fe40000011616 */
[----:B---3--:R-:W-:-:S02]  /*1ec0*/  ISETP.NE.AND P1, PT, R18, 0x1, PT ;  /* 0x000000011200780c */ /* 0x008fc40003f25270 */
[----:B------:R-:W-:Y:S02]  /*1ed0*/  SEL R5, R8, R5, !P0 ;  /* 0x0000000508057207 */ /* 0x000fe40004000000 */
[----:B------:R-:W-:Y:S02]  /*1ee0*/  SEL R19, R9, R20, !P1 ;  /* 0x0000001409137207 */ /* 0x000fe40004800000 */
[----:B------:R-:W-:Y:S01]  /*1ef0*/  SEL R7, R11, R22, !P1 ;  /* 0x000000160b077207 */ /* 0x000fe20004800000 */
[----:B----4-:R-:W-:-:S04]  /*1f00*/  IMAD.HI.U32 R20, R17, R2, RZ ;  /* 0x0000000211147227 */ /* 0x010fc800078e00ff */
[----:B------:R-:W-:Y:S01]  /*1f10*/  IMAD.HI.U32 R6, R19, R2, RZ ;  /* 0x0000000213067227 */ /* 0x000fe200078e00ff */
[----:B------:R-:W-:-:S04]  /*1f20*/  @P3 SHF.R.U32.HI R17, RZ, R3, R20 ;  /* 0x00000003ff113219 */ /* 0x000fc80000011614 */
[----:B------:R-:W-:Y:S01]  /*1f30*/  @P3 SHF.R.U32.HI R19, RZ, R3, R6 ;  /* 0x00000003ff133219 */ /* 0x000fe20000011606 */
[----:B------:R-:W-:-:S04]  /*1f40*/  IMAD R17, R72, R17, RZ ;  /* 0x0000001148117224 */ /* 0x000fc800078e02ff */
[----:B------:R-:W-:Y:S01]  /*1f50*/  IMAD R6, R72, R19, RZ ;  /* 0x0000001348067224 */ /* 0x000fe200078e02ff */
[C---:B------:R-:W-:Y:S02]  /*1f60*/  ISETP.GE.AND P0, PT, R5.reuse, R17, PT ;  /* 0x000000110500720c */ /* 0x040fe40003f06270 */
[----:B------:R-:W-:Y:S02]  /*1f70*/  IADD3 R17, PT, PT, -R5, RZ, RZ ;  /* 0x000000ff05117210 */ /* 0x000fe40007ffe1ff */
[----:B------:R-:W-:Y:S01]  /*1f80*/  ISETP.GE.OR P0, PT, R7, R6, P0 ;  /* 0x000000060700720c */ /* 0x000fe20000706670 */
[----:B------:R-:W-:-:S04]  /*1f90*/  IMAD.HI.U32 R6, R5, R2, RZ ;  /* 0x0000000205067227 */ /* 0x000fc800078e00ff */
[----:B------:R-:W-:Y:S01]  /*1fa0*/  IMAD R8, R4, R17, R8 ;  /* 0x0000001104087224 */ /* 0x000fe200078e0208 */
[----:B------:R-:W-:-:S04]  /*1fb0*/  SHF.R.U32.HI R6, RZ, R3, R6 ;  /* 0x00000003ff067219 */ /* 0x000fc80000011606 */
[----:B------:R-:W-:-:S03]  /*1fc0*/  SEL R6, R5, R6, !P3 ;  /* 0x0000000605067207 */ /* 0x000fc60005800000 */
[----:B------:R-:W-:-:S04]  /*1fd0*/  @!P0 IMAD.HI.U32 R16, R7, R2, RZ ;  /* 0x0000000207108227 */ /* 0x000fc800078e00ff */
[----:B------:R-:W-:Y:S01]  /*1fe0*/  IMAD.MOV R2, RZ, RZ, -R6 ;  /* 0x000000ffff027224 */ /* 0x000fe200078e0a06 */
[----:B------:R-:W-:-:S03]  /*1ff0*/  @!P0 SHF.R.U32.HI R16, RZ, R3, R16 ;  /* 0x00000003ff108219 */ /* 0x000fc60000011610 */
[----:B------:R-:W-:Y:S01]  /*2000*/  IMAD R2, R72, R2, R5 ;  /* 0x0000000248027224 */ /* 0x000fe200078e0205 */
[----:B------:R-:W-:-:S05]  /*2010*/  @!P0 SEL R3, R7, R16, !P3 ;  /* 0x0000001007038207 */ /* 0x000fca0005800000 */
[--C-:B------:R-:W-:Y:S02]  /*2020*/  @!P0 IMAD.IADD R6, R6, 0x1, -R3.reuse ;  /* 0x0000000106068824 */ /* 0x100fe400078e0a03 */
[----:B------:R-:W-:Y:S01]  /*2030*/  @!P0 IMAD R3, R2, R19, R3 ;  /* 0x0000001302038224 */ /* 0x000fe200078e0203 */
[----:B------:R-:W-:Y:S01]  /*2040*/  IADD3 R2, PT, PT, -R7, RZ, RZ ;  /* 0x000000ff07027210 */ /* 0x000fe20007ffe1ff */
[----:B------:R-:W-:Y:S02]  /*2050*/  @!P0 IMAD R5, R72, R6, R7 ;  /* 0x0000000648058224 */ /* 0x000fe400078e0207 */
[----:B------:R-:W-:Y:S02]  /*2060*/  @!P0 IMAD.MOV.U32 R7, RZ, RZ, R3 ;  /* 0x000000ffff078224 */ /* 0x000fe400078e0003 */
[----:B------:R-:W-:Y:S02]  /*2070*/  IMAD R2, R18, R2, R11 ;  /* 0x0000000212027224 */ /* 0x000fe400078e020b */
[----:B------:R-:W-:-:S02]  /*2080*/  IMAD R8, R5, R4, R8 ;  /* 0x0000000405087224 */ /* 0x000fc400078e0208 */
[----:B------:R-:W-:Y:S02]  /*2090*/  IMAD R11, R7, R18, R2 ;  /* 0x00000012070b7224 */ /* 0x000fe400078e0202 */
.L_x_33:
[----:B------:R-:W1:Y:S02]  /*20a0*/  LDCU UR8, c[0x0][0xb30] ;  /* 0x00016600ff0877ac */ /* 0x000e640008000800 */
[----:B-1----:R-:W-:-:S09]  /*20b0*/  UISETP.NE.AND UP0, UPT, UR8, 0x1, UPT ;  /* 0x000000010800788c */ /* 0x002fd2000bf05270 */
[----:B------:R-:W-:Y:S05]  /*20c0*/  BRA.U UP0, `(.L_x_34) ;  /* 0x0000000100407547 */ /* 0x000fea000b800000 */
[----:B------:R-:W1:Y:S08]  /*20d0*/  LDC.64 R4, c[0x0][0xb10] ;  /* 0x0002c400ff047b82 */ /* 0x000e700000000a00 */
[----:B------:R-:W2:Y:S08]  /*20e0*/  LDC.64 R2, c[0x0][0xb18] ;  /* 0x0002c600ff027b82 */ /* 0x000eb00000000a00 */
[----:B------:R-:W3:Y:S08]  /*20f0*/  LDC R6, c[0x0][0xb20] ;  /* 0x0002c800ff067b82 */ /* 0x000ef00000000800 */
[----:B------:R-:W4:Y:S01]  /*2100*/  LDC R16, c[0x0][0xb0c] ;  /* 0x0002c300ff107b82 */ /* 0x000f220000000800 */
[----:B-1----:R-:W-:-:S05]  /*2110*/  IMAD.HI.U32 R4, R11, R4, RZ ;  /* 0x000000040b047227 */ /* 0x002fca00078e00ff */
[----:B------:R-:W-:Y:S01]  /*2120*/  SHF.R.U32.HI R4, RZ, R5, R4 ;  /* 0x00000005ff047219 */ /* 0x000fe20000011604 */
[----:B--2---:R-:W-:Y:S01]  /*2130*/  IMAD.HI.U32 R3, R8, R3, RZ ;  /* 0x0000000308037227 */ /* 0x004fe200078e00ff */
[----:B------:R-:W-:-:S04]  /*2140*/  ISETP.NE.AND P0, PT, R2, 0x1, PT ;  /* 0x000000010200780c */ /* 0x000fc80003f05270 */
[----:B---3--:R-:W-:-:S04]  /*2150*/  SHF.R.U32.HI R3, RZ, R6, R3 ;  /* 0x00000006ff037219 */ /* 0x008fc80000011603 */
[----:B------:R-:W-:Y:S02]  /*2160*/  SEL R3, R8, R3, !P0 ;  /* 0x0000000308037207 */ /* 0x000fe40004000000 */
[----:B----4-:R-:W-:-:S04]  /*2170*/  ISETP.NE.AND P1, PT, R16, 0x1, PT ;  /* 0x000000011000780c */ /* 0x010fc80003f25270 */
[----:B------:R-:W-:-:S05]  /*2180*/  SEL R4, R11, R4, !P1 ;  /* 0x000000040b047207 */ /* 0x000fca0004800000 */
[----:B------:R-:W-:Y:S02]  /*2190*/  IMAD.IADD R5, R3, 0x1, -R4 ;  /* 0x0000000103057824 */ /* 0x000fe400078e0a04 */
[----:B------:R-:W-:Y:S02]  /*21a0*/  IMAD.IADD R3, R4, 0x1, -R3 ;  /* 0x0000000104037824 */ /* 0x000fe400078e0a03 */
[----:B------:R-:W-:Y:S02]  /*21b0*/  IMAD R11, R5, R16, R11 ;  /* 0x00000010050b7224 */ /* 0x000fe400078e020b */
[----:B------:R-:W-:-:S07]  /*21c0*/  IMAD R8, R3, R2, R8 ;  /* 0x0000000203087224 */ /* 0x000fce00078e0208 */
.L_x_34:
[----:B------:R-:W-:Y:S01]  /*21d0*/  VIADD R14, R14, 0x1 ;  /* 0x000000010e0e7836 */ /* 0x000fe20000000000 */
[----:B------:R-:W-:Y:S01]  /*21e0*/  PLOP3.LUT P1, PT, PT, PT, PT, 0x80, 0x8 ;  /* 0x000000000008781c */ /* 0x000fe20003f2f070 */
[----:B------:R-:W-:Y:S02]  /*21f0*/  IMAD.IADD R165, R11, 0x1, R154 ;  /* 0x000000010ba57824 */ /* 0x000fe400078e029a */
[----:B------:R-:W-:Y:S01]  /*2200*/  IMAD.IADD R155, R8, 0x1, R143 ;  /* 0x00000001089b7824 */ /* 0x000fe200078e028f */
[----:B------:R-:W-:-:S04]  /*2210*/  ISETP.NE.AND P0, PT, R14, 0x2, PT ;  /* 0x000000020e00780c */ /* 0x000fc80003f05270 */
[----:B------:R-:W-:Y:S02]  /*2220*/  SEL R2, RZ, 0x1, P0 ;  /* 0x00000001ff027807 */ /* 0x000fe40000000000 */
[----:B------:R-:W-:Y:S02]  /*2230*/  SEL R14, R14, RZ, P0 ;  /* 0x000000ff0e0e7207 */ /* 0x000fe40000000000 */
[----:B------:R-:W-:Y:S01]  /*2240*/  LOP3.LUT R13, R13, R2, RZ, 0x3c, !PT ;  /* 0x000000020d0d7212 */ /* 0x000fe200078e3cff */
[----:B------:R-:W-:Y:S06]  /*2250*/  @P2 BRA `(.L_x_35) ;  /* 0xfffffff000982947 */ /* 0x000fec000383ffff */
[----:B------:R-:W-:Y:S01]  /*2260*/  UIADD3 UR4, UPT, UPT, UR4, 0x18, URZ ;  /* 0x0000001804047890 */ /* 0x000fe2000fffe0ff */
[----:B------:R-:W-:-:S03]  /*2270*/  SHF.L.U32 R3, R15, 0x1f, RZ ;  /* 0x0000001f0f037819 */ /* 0x000fc600000006ff */
[----:B------:R-:W-:-:S09]  /*2280*/  ULEA UR5, UR6, UR4, 0x3 ;  /* 0x0000000406057291 */ /* 0x000fd2000f8e18ff */
[----:B------:R-:W1:Y:S02]  /*2290*/  SYNCS.PHASECHK.TRANS64.TRYWAIT P0, [UR5], R3 ;  /* 0x00000003ff0075a7 */ /* 0x000e640008001105 */
[----:B-1----:R-:W-:Y:S05]  /*22a0*/  @!P0 BRA `(.L_x_36) ;  /* 0x0000004400d08947 */ /* 0x002fea0003800000 */
.L_x_99:
[----:B------:R-:W-:-:S04]  /*22b0*/  UIADD3 UR6, UPT, UPT, UR6, 0x1, URZ ;  /* 0x0000000106067890 */ /* 0x000fc8000fffe0ff */
[----:B------:R-:W-:-:S04]  /*22c0*/  UISETP.NE.AND UP0, UPT, UR6, 0x3, UPT ;  /* 0x000000030600788c */ /* 0x000fc8000bf05270 */
[----:B------:R-:W-:Y:S02]  /*22d0*/  USEL UR7, URZ, 0x1, UP0 ;  /* 0x00000001ff077887 */ /* 0x000fe40008000000 */
[----:B------:R-:W-:-:S04]  /*22e0*/  USEL UR6, UR6, URZ, UP0 ;  /* 0x000000ff06067287 */ /* 0x000fc80008000000 */
[----:B------:R-:W-:Y:S01]  /*22f0*/  ULEA UR5, UR6, UR4, 0x3 ;  /* 0x0000000406057291 */ /* 0x000fe2000f8e18ff */
[----:B------:R-:W-:-:S04]  /*2300*/  LOP3.LUT R15, R15, UR7, RZ, 0x3c, !PT ;  /* 0x000000070f0f7c12 */ /* 0x000fc8000f8e3cff */
[----:B-1----:R-:W-:-:S04]  /*2310*/  SHF.L.U32 R3, R15, 0x1f, RZ ;  /* 0x0000001f0f037819 */ /* 0x002fc800000006ff */
[----:B------:R-:W1:Y:S02]  /*2320*/  SYNCS.PHASECHK.TRANS64.TRYWAIT P0, [UR5], R3 ;  /* 0x00000003ff0075a7 */ /* 0x000e640008001105 */
[----:B-1----:R-:W-:Y:S05]  /*2330*/  @!P0 BRA `(.L_x_37) ;  /* 0x0000004400c48947 */ /* 0x002fea0003800000 */
.L_x_101:
[----:B------:R-:W-:-:S04]  /*2340*/  UIADD3 UR6, UPT, UPT, UR6, 0x1, URZ ;  /* 0x0000000106067890 */ /* 0x000fc8000fffe0ff */
[----:B------:R-:W-:-:S04]  /*2350*/  UISETP.NE.AND UP0, UPT, UR6, 0x3, UPT ;  /* 0x000000030600788c */ /* 0x000fc8000bf05270 */
[----:B------:R-:W-:Y:S02]  /*2360*/  USEL UR5, URZ, 0x1, UP0 ;  /* 0x00000001ff057887 */ /* 0x000fe40008000000 */
[----:B------:R-:W-:-:S04]  /*2370*/  USEL UR6, UR6, URZ, UP0 ;  /* 0x000000ff06067287 */ /* 0x000fc80008000000 */
[----:B------:R-:W-:Y:S01]  /*2380*/  ULEA UR6, UR6, UR4, 0x3 ;  /* 0x0000000406067291 */ /* 0x000fe2000f8e18ff */
[----:B-1----:R-:W-:-:S04]  /*2390*/  LOP3.LUT R3, R15, UR5, RZ, 0x3c, !PT ;  /* 0x000000050f037c12 */ /* 0x002fc8000f8e3cff */
[----:B------:R-:W-:Y:S01]  /*23a0*/  SHF.L.U32 R3, R3, 0x1f, RZ ;  /* 0x0000001f03037819 */ /* 0x000fe200000006ff */
[----:B----4-:R-:W-:-:S07]  /*23b0*/  IMAD.U32 R0, RZ, RZ, UR6 ;  /* 0x00000006ff007e24 */ /* 0x010fce000f8e00ff */
.L_x_38:
[----:B-1----:R1:W2:Y:S02]  /*23c0*/  SYNCS.PHASECHK.TRANS64.TRYWAIT P0, [R0+URZ], R3 ;  /* 0x00000003000075a7 */ /* 0x0022a400080011ff */
[----:B--2---:R-:W-:Y:S05]  /*23d0*/  @!P0 NANOSLEEP.SYNCS 0x989680 ;  /* 0x009896800000895d */ /* 0x004fea0003900000 */
[----:B------:R-:W2:Y:S02]  /*23e0*/  @!P0 SYNCS.PHASECHK.TRANS64 P0, [R0+URZ], R3 ;  /* 0x00000003000085a7 */ /* 0x000ea400080010ff */
[----:B--2---:R-:W-:Y:S05]  /*23f0*/  @P0 EXIT ;  /* 0x000000000000094d */ /* 0x004fea0003800000 */
[----:B------:R-:W-:Y:S05]  /*2400*/  BRA `(.L_x_38) ;  /* 0xfffffffc00ec7947 */ /* 0x000fea000383ffff */
.L_x_17:
[----:B------:R-:W-:-:S04]  /*2410*/  UISETP.NE.AND UP1, UPT, UR37, URZ, UPT ;  /* 0x000000ff2500728c */ /* 0x000fc8000bf25270 */
[----:B------:R-:W-:-:S09]  /*2420*/  UISETP.NE.OR UP1, UPT, UR8, 0x1, UP1 ;  /* 0x000000010800788c */ /* 0x000fd20008f25670 */
[----:B------:R-:W-:Y:S05]  /*2430*/  BRA.U UP1, `(.L_x_39) ;  /* 0x0000000501487547 */ /* 0x000fea000b800000 */
[----:B------:R-:W-:Y:S01]  /*2440*/  ISETP.NE.AND P2, PT, R2, RZ, PT ;  /* 0x000000ff0200720c */ /* 0x000fe20003f45270 */
[----:B------:R-:W-:Y:S01]  /*2450*/  IMAD.MOV.U32 R12, RZ, RZ, 0x1 ;  /* 0x00000001ff0c7424 */ /* 0x000fe200078e00ff */
[----:B------:R-:W-:Y:S02]  /*2460*/  CS2R R10, SRZ ;  /* 0x00000000000a7805 */ /* 0x000fe4000001ff00 */
[----:B------:R-:W-:Y:S01]  /*2470*/  CS2R R8, SRZ ;  /* 0x0000000000087805 */ /* 0x000fe2000001ff00 */
[----:B------:R-:W-:Y:S01]  /*2480*/  UMOV UR4, 0x400 ;  /* 0x0000040000047882 */ /* 0x000fe20000000000 */
[----:B------:R-:W-:Y:S01]  /*2490*/  UMOV UR6, URZ ;  /* 0x000000ff00067c82 */ /* 0x000fe20008000000 */
[----:B------:R-:W-:-:S12]  /*24a0*/  ULEA UR37, UR37, UR4, 0x18 ;  /* 0x0000000425257291 */ /* 0x000fd8000f8ec0ff */
.L_x_43:
[----:B------:R-:W-:Y:S02]  /*24b0*/  LEA R0, R8, UR37, 0x3 ;  /* 0x0000002508007c11 */ /* 0x000fe4000f8e18ff */
[----:B------:R-:W-:-:S03]  /*24c0*/  SHF.L.U32 R5, R9, 0x1f, RZ ;  /* 0x0000001f09057819 */ /* 0x000fc600000006ff */
[----:B------:R-:W-:Y:S01]  /*24d0*/  VIADD R4, R0, 0xc0 ;  /* 0x000000c000047836 */ /* 0x000fe20000000000 */
[----:B------:R-:W1:Y:S02]  /*24e0*/  SYNCS.PHASECHK.TRANS64.TRYWAIT P0, [R0+URZ+0xb0], R5 ;  /* 0x0000b005000075a7 */ /* 0x000e6400080011ff */
[----:B-1----:R-:W-:Y:S05]  /*24f0*/  @!P0 BRA `(.L_x_40) ;  /* 0x00000044006c8947 */ /* 0x002fea0003800000 */
.L_x_102:
[----:B------:R-:W-:Y:S01]  /*2500*/  ULEA UR5, UR6, UR37, 0x3 ;  /* 0x0000002506057291 */ /* 0x000fe2000f8e18ff */
[----:B------:R-:W-:Y:S02]  /*2510*/  PRMT R4, RZ, 0x654, R4 ;  /* 0x00000654ff047816 */ /* 0x000fe40000000004 */
[----:B-1----:R-:W-:Y:S01]  /*2520*/  SHF.L.U32 R5, R12, 0x1f, RZ ;  /* 0x0000001f0c057819 */ /* 0x002fe200000006ff */
[----:B------:R-:W-:Y:S01]  /*2530*/  UIADD3 UR4, UPT, UPT, UR5, 0x50, URZ ;  /* 0x0000005005047890 */ /* 0x000fe2000fffe0ff */
[----:B------:R1:W-:Y:S05]  /*2540*/  SYNCS.ARRIVE.TRANS64.RED.A1T0 RZ, [R4+URZ], RZ ;  /* 0x000000ff04ff79a7 */ /* 0x0003ea00081004ff */
[----:B------:R-:W-:Y:S01]  /*2550*/  IMAD.U32 R7, RZ, RZ, UR4 ;  /* 0x00000004ff077e24 */ /* 0x000fe2000f8e00ff */
[----:B------:R-:W2:Y:S04]  /*2560*/  SYNCS.PHASECHK.TRANS64.TRYWAIT P0, [UR5+0x60], R5 ;  /* 0x00006005ff0075a7 */ /* 0x000ea80008001105 */
[----:B------:R-:W-:Y:S01]  /*2570*/  PRMT R6, R2, 0x654, R7 ;  /* 0x0000065402067816 */ /* 0x000fe20000000007 */
[----:B-1----:R-:W-:Y:S01]  /*2580*/  @!P2 IMAD.MOV.U32 R4, RZ, RZ, 0x10 ;  /* 0x00000010ff04a424 */ /* 0x002fe200078e00ff */
[----:B--2---:R-:W-:Y:S06]  /*2590*/  @!P0 BRA `(.L_x_41) ;  /* 0x0000004400588947 */ /* 0x004fec0003800000 */
.L_x_104:
[----:B------:R-:W-:Y:S01]  /*25a0*/  ULEA UR4, UR6, UR37, 0x4 ;  /* 0x0000002506047291 */ /* 0x000fe2000f8e20ff */
[----:B------:R-:W-:Y:S01]  /*25b0*/  SEL R3, R6, R3, !P2 ;  /* 0x0000000306037207 */ /* 0x000fe20005000000 */
[----:B------:R-:W-:Y:S01]  /*25c0*/  UIADD3 UR5, UPT, UPT, UR5, 0x50, URZ ;  /* 0x0000005005057890 */ /* 0x000fe2000fffe0ff */
[----:B-1----:R-:W-:Y:S01]  /*25d0*/  LEA R0, R11, UR37, 0x3 ;  /* 0x000000250b007c11 */ /* 0x002fe2000f8e18ff */
[----:B------:R-:W-:Y:S01]  /*25e0*/  UIADD3 UR4, UPT, UPT, UR4, 0xe0, URZ ;  /* 0x000000e004047890 */ /* 0x000fe2000fffe0ff */
[----:B------:R-:W-:Y:S01]  /*25f0*/  SHF.L.U32 R5, R10, 0x1f, RZ ;  /* 0x0000001f0a057819 */ /* 0x000fe200000006ff */
[----:B------:R1:W-:Y:S01]  /*2600*/  @!P2 SYNCS.ARRIVE.TRANS64.RED RZ, [R3+URZ], R4 ;  /* 0x0000000403ffa9a7 */ /* 0x0003e200080004ff */
[----:B------:R-:W-:Y:S01]  /*2610*/  UIADD3 UR6, UPT, UPT, UR6, 0x1, URZ ;  /* 0x0000000106067890 */ /* 0x000fe2000fffe0ff */
[----:B------:R-:W-:-:S03]  /*2620*/  VIADD R8, R8, 0x1 ;  /* 0x0000000108087836 */ /* 0x000fc60000000000 */
[----:B------:R-:W-:Y:S02]  /*2630*/  UISETP.NE.AND UP0, UPT, UR6, 0x2, UPT ;  /* 0x000000020600788c */ /* 0x000fe4000bf05270 */
[----:B------:R-:W-:Y:S06]  /*2640*/  UGETNEXTWORKID.BROADCAST [UR4], [UR5] ;  /* 0x00000000040073ca */ /* 0x000fec0008000100 */
[----:B------:R-:W-:Y:S01]  /*2650*/  USEL UR4, URZ, 0x1, UP0 ;  /* 0x00000001ff047887 */ /* 0x000fe20008000000 */
[----:B------:R-:W-:Y:S01]  /*2660*/  ISETP.NE.AND P0, PT, R8, 0x2, PT ;  /* 0x000000020800780c */ /* 0x000fe20003f05270 */
[----:B------:R-:W-:Y:S01]  /*2670*/  USEL UR6, UR6, URZ, UP0 ;  /* 0x000000ff06067287 */ /* 0x000fe20008000000 */
[----:B------:R-:W2:Y:S03]  /*2680*/  SYNCS.PHASECHK.TRANS64.TRYWAIT P1, [R0+URZ+0x50], R5 ;  /* 0x00005005000075a7 */ /* 0x000ea600080211ff */
[----:B------:R-:W-:Y:S01]  /*2690*/  LOP3.LUT R12, R12, UR4, RZ, 0x3c, !PT ;  /* 0x000000040c0c7c12 */ /* 0x000fe2000f8e3cff */
[----:B-12---:R-:W-:Y:S07]  /*26a0*/  @!P1 BRA `(.L_x_42) ;  /* 0x00000044002c9947 */ /* 0x006fee0003800000 */
.L_x_105:
[C---:B------:R-:W-:Y:S01]  /*26b0*/  LEA R4, R11.reuse, UR37, 0x4 ;  /* 0x000000250b047c11 */ /* 0x040fe2000f8e20ff */
[----:B-1----:R-:W-:Y:S01]  /*26c0*/  VIADD R0, R0, 0x60 ;  /* 0x0000006000007836 */ /* 0x002fe20000000000 */
[----:B------:R-:W-:Y:S01]  /*26d0*/  SEL R8, R8, RZ, P0 ;  /* 0x000000ff08087207 */ /* 0x000fe20000000000 */
[----:B------:R-:W-:-:S03]  /*26e0*/  VIADD R11, R11, 0x1 ;  /* 0x000000010b0b7836 */ /* 0x000fc60000000000 */
[----:B------:R-:W1:Y:S01]  /*26f0*/  LDS.128 R4, [R4+0xe0] ;  /* 0x0000e00004047984 */ /* 0x000e620000000c00 */
[----:B------:R-:W-:Y:S02]  /*2700*/  PRMT R0, RZ, 0x654, R0 ;  /* 0x00000654ff007816 */ /* 0x000fe40000000000 */
[C---:B------:R-:W-:Y:S01]  /*2710*/  ISETP.NE.AND P1, PT, R11.reuse, 0x2, PT ;  /* 0x000000020b00780c */ /* 0x040fe20003f25270 */
[----:B------:R-:W-:Y:S01]  /*2720*/  @!PT LDS RZ, [RZ] ;  /* 0x00000000fffff984 */ /* 0x000fe20000000800 */
[----:B------:R-:W-:Y:S01]  /*2730*/  @!PT LDS RZ, [RZ] ;  /* 0x00000000fffff984 */ /* 0x000fe20000000800 */
[----:B------:R-:W-:Y:S01]  /*2740*/  @!PT LDS RZ, [RZ] ;  /* 0x00000000fffff984 */ /* 0x000fe20000000800 */
[----:B------:R-:W-:Y:S01]  /*2750*/  @!PT LDS RZ, [RZ] ;  /* 0x00000000fffff984 */ /* 0x000fe20000000800 */
[----:B------:R2:W-:Y:S06]  /*2760*/  MEMBAR.ALL.CTA ;  /* 0x0000000000007992 */ /* 0x0005ec0000008000 */
[----:B--2---:R-:W2:Y:S01]  /*2770*/  FENCE.VIEW.ASYNC.S ;  /* 0x00000000000073c6 */ /* 0x004ea20000000000 */
[----:B------:R-:W-:Y:S01]  /*2780*/  SEL R11, R11, RZ, P1 ;  /* 0x000000ff0b0b7207 */ /* 0x000fe20000800000 */
[----:B--2---:R2:W-:Y:S01]  /*2790*/  SYNCS.ARRIVE.TRANS64.RED.A1T0 RZ, [R0+URZ], RZ ;  /* 0x000000ff00ff79a7 */ /* 0x0045e200081004ff */
[----:B-1----:R-:W-:-:S02]  /*27a0*/  LOP3.LUT P3, RZ, R6, 0x1, RZ, 0xc0, !PT ;  /* 0x0000000106ff7812 */ /* 0x002fc4000786c0ff */
[----:B------:R-:W-:-:S04]  /*27b0*/  SEL R5, RZ, 0x1, P1 ;  /* 0x00000001ff057807 */ /* 0x000fc80000800000 */
[----:B------:R-:W-:Y:S02]  /*27c0*/  LOP3.LUT R10, R10, R5, RZ, 0x3c, !PT ;  /* 0x000000050a0a7212 */ /* 0x000fe400078e3cff */
[----:B--2---:R-:W-:-:S04]  /*27d0*/  SEL R0, RZ, 0x1, P0 ;  /* 0x00000001ff007807 */ /* 0x004fc80000000000 */
[----:B------:R-:W-:Y:S01]  /*27e0*/  LOP3.LUT R9, R9, R0, RZ, 0x3c, !PT ;  /* 0x0000000009097212 */ /* 0x000fe200078e3cff */
[----:B------:R-:W-:Y:S06]  /*27f0*/  @P3 BRA `(.L_x_43) ;  /* 0xfffffffc002c3947 */ /* 0x000fec000383ffff */
[----:B------:R-:W-:Y:S01]  /*2800*/  ULEA UR5, UR6, UR37, 0x3 ;  /* 0x0000002506057291 */ /* 0x000fe2000f8e18ff */
[----:B------:R-:W-:-:S08]  /*2810*/  SHF.L.U32 R3, R12, 0x1f, RZ ;  /* 0x0000001f0c037819 */ /* 0x000fd000000006ff */
[----:B------:R-:W1:Y:S02]  /*2820*/  SYNCS.PHASECHK.TRANS64 P0, [UR5+0x60], R3 ;  /* 0x00006003ff0075a7 */ /* 0x000e640008001005 */
[----:B-1----:R-:W-:Y:S05]  /*2830*/  @P0 BRA `(.L_x_44) ;  /* 0x0000000000080947 */ /* 0x002fea0003800000 */
[----:B------:R-:W1:Y:S02]  /*2840*/  SYNCS.PHASECHK.TRANS64.TRYWAIT P0, [UR5+0x60], R3 ;  /* 0x00006003ff0075a7 */ /* 0x000e640008001105 */
[----:B-1----:R-:W-:Y:S05]  /*2850*/  @!P0 BRA `(.L_x_45) ;  /* 0x0000004000d48947 */ /* 0x002fea0003800000 */
.L_x_44:
[----:B------:R-:W-:-:S04]  /*2860*/  UIADD3 UR4, UPT, UPT, UR6, 0x1, URZ ;  /* 0x0000000106047890 */ /* 0x000fc8000fffe0ff */
[----:B------:R-:W-:-:S04]  /*2870*/  UISETP.NE.AND UP0, UPT, UR4, 0x2, UPT ;  /* 0x000000020400788c */ /* 0x000fc8000bf05270 */
[----:B------:R-:W-:Y:S02]  /*2880*/  USEL UR7, URZ, 0x1, UP0 ;  /* 0x00000001ff077887 */ /* 0x000fe40008000000 */
[----:B------:R-:W-:-:S04]  /*2890*/  USEL UR4, UR4, URZ, UP0 ;  /* 0x000000ff04047287 */ /* 0x000fc80008000000 */
[----:B------:R-:W-:Y:S01]  /*28a0*/  ULEA UR4, UR4, UR37, 0x3 ;  /* 0x0000002504047291 */ /* 0x000fe2000f8e18ff */
[----:B-1----:R-:W-:-:S04]  /*28b0*/  LOP3.LUT R3, R12, UR7, RZ, 0x3c, !PT ;  /* 0x000000070c037c12 */ /* 0x002fc8000f8e3cff */
[----:B------:R-:W-:-:S04]  /*28c0*/  SHF.L.U32 R0, R3, 0x1f, RZ ;  /* 0x0000001f03007819 */ /* 0x000fc800000006ff */
[----:B------:R-:W1:Y:S02]  /*28d0*/  SYNCS.PHASECHK.TRANS64 P0, [UR4+0x60], R0 ;  /* 0x00006000ff0075a7 */ /* 0x000e640008001004 */
[----:B-1----:R-:W-:Y:S05]  /*28e0*/  @P0 EXIT ;  /* 0x000000000000094d */ /* 0x002fea0003800000 */
[----:B------:R-:W-:Y:S02]  /*28f0*/  SHF.L.U32 R3, R3, 0x1f, RZ ;  /* 0x0000001f03037819 */ /* 0x000fe400000006ff */
[----:B------:R-:W-:-:S07]  /*2900*/  MOV R0, UR4 ;  /* 0x0000000400007c02 */ /* 0x000fce0008000f00 */
.L_x_46:
[----:B-1----:R1:W2:Y:S02]  /*2910*/  SYNCS.PHASECHK.TRANS64.TRYWAIT P0, [R0+URZ+0x60], R3 ;  /* 0x00006003000075a7 */ /* 0x0022a400080011ff */
[----:B--2---:R-:W-:Y:S05]  /*2920*/  @!P0 NANOSLEEP.SYNCS 0x989680 ;  /* 0x009896800000895d */ /* 0x004fea0003900000 */
[----:B------:R-:W2:Y:S02]  /*2930*/  @!P0 SYNCS.PHASECHK.TRANS64 P0, [R0+URZ+0x60], R3 ;  /* 0x00006003000085a7 */ /* 0x000ea400080010ff */
[----:B--2---:R-:W-:Y:S05]  /*2940*/  @P0 EXIT ;  /* 0x000000000000094d */ /* 0x004fea0003800000 */
[----:B------:R-:W-:Y:S05]  /*2950*/  BRA `(.L_x_46) ;  /* 0xfffffffc00ec7947 */ /* 0x000fea000383ffff */
.L_x_39:
[----:B------:R-:W-:-:S09]  /*2960*/  UISETP.NE.AND UP1, UPT, UR8, URZ, UPT ;  /* 0x000000ff0800728c */ /* 0x000fd2000bf25270 */
[----:B------:R-:W-:Y:S05]  /*2970*/  BRA.U UP1, `(.L_x_47) ;  /* 0x0000000d01b47547 */ /* 0x000fea000b800000 */
[----:B------:R-:W-:Y:S01]  /*2980*/  UMOV UR4, 0x40 ;  /* 0x0000004000047882 */ /* 0x000fe20000000000 */
[----:B------:R-:W-:Y:S01]  /*2990*/  NOP ;  /* 0x0000000000007918 */ /* 0x000fe20000000000 */
[----:B------:R-:W-:Y:S01]  /*29a0*/  ULEA UR4, UR37, UR4, 0x18 ;  /* 0x0000000425047291 */ /* 0x000fe2000f8ec0ff */
[----:B------:R-:W-:Y:S02]  /*29b0*/  UMOV UR5, 0x400 ;  /* 0x0000040000057882 */ /* 0x000fe40000000000 */
[----:B------:R-:W-:-:S06]  /*29c0*/  ULEA UR37, UR37, UR5, 0x18 ;  /* 0x0000000525257291 */ /* 0x000fcc000f8ec0ff */
[----:B------:R-:W1:Y:S02]  /*29d0*/  LDS.U8 R0, [UR4+0x1c] ;  /* 0x00001c04ff007984 */ /* 0x000e640008000000 */
[----:B-1----:R-:W-:-:S13]  /*29e0*/  ISETP.NE.AND P0, PT, R0, RZ, PT ;  /* 0x000000ff0000720c */ /* 0x002fda0003f05270 */
[----:B------:R-:W-:Y:S05]  /*29f0*/  @P0 BRA `(.L_x_48) ;  /* 0x0000000000580947 */ /* 0x000fea0003800000 */
[----:B------:R-:W-:-:S13]  /*2a00*/  ELECT P0, URZ, PT ;  /* 0x0000000000ff782f */ /* 0x000fda0003800000 */
[----:B------:R-:W-:Y:S05]  /*2a10*/  @!P0 BRA `(.L_x_49) ;  /* 0x0000000000608947 */ /* 0x000fea0003800000 */
[----:B------:R-:W-:Y:S01]  /*2a20*/  UMOV UR5, 0x10 ;  /* 0x0000001000057882 */ /* 0x000fe20000000000 */
[----:B------:R-:W-:Y:S01]  /*2a30*/  HFMA2 R0, -RZ, RZ, 0, 5.9604644775390625e-08 ;  /* 0x00000001ff007431 */ /* 0x000fe200000001ff */
[----:B------:R-:W-:-:S03]  /*2a40*/  MOV R2, 0xffff ;  /* 0x0000ffff00027802 */ /* 0x000fc60000000f00 */
[----:B------:R-:W-:Y:S04]  /*2a50*/  DEPBAR.LE SB1, 0x36 ;  /* 0x00009d800000791a */ /* 0x000fe80000000000 */
[----:B------:R-:W1:Y:S02]  /*2a60*/  UTCATOMSWS.FIND_AND_SET.ALIGN UP0, UR5, UR5 ;  /* 0x00000005000575e3 */ /* 0x000e640008000800 */
[----:B-1----:R-:W-:Y:S01]  /*2a70*/  MOV R3, UR5 ;  /* 0x0000000500037c02 */ /* 0x002fe20008000f00 */
[----:B------:R-:W-:Y:S06]  /*2a80*/  BRA.U UP0, `(.L_x_50) ;  /* 0x0000000100187547 */ /* 0x000fec000b800000 */
.L_x_51:
[----:B------:R-:W-:Y:S05]  /*2a90*/  NANOSLEEP 0x64 ;  /* 0x000000640000795d */ /* 0x000fea0003800000 */
[----:B------:R-:W-:-:S05]  /*2aa0*/  UMOV UR5, 0x10 ;  /* 0x0000001000057882 */ /* 0x000fca0000000000 */
[----:B------:R-:W-:Y:S04]  /*2ab0*/  DEPBAR.LE SB1, 0x36 ;  /* 0x00009d800000791a */ /* 0x000fe80000000000 */
[----:B------:R-:W1:Y:S02]  /*2ac0*/  UTCATOMSWS.FIND_AND_SET.ALIGN UP0, UR5, UR5 ;  /* 0x00000005000575e3 */ /* 0x000e640008000800 */
[----:B-1----:R-:W-:Y:S01]  /*2ad0*/  MOV R3, UR5 ;  /* 0x0000000500037c02 */ /* 0x002fe20008000f00 */
[----:B------:R-:W-:Y:S05]  /*2ae0*/  BRA.U !UP0, `(.L_x_51) ;  /* 0xfffffffd08e87547 */ /* 0x000fea000b83ffff */
.L_x_50:
[-C--:B------:R-:W-:Y:S02]  /*2af0*/  SHF.L.U32 R2, R2, R3.reuse, RZ ;  /* 0x0000000302027219 */ /* 0x080fe400000006ff */
[----:B------:R-:W-:Y:S01]  /*2b00*/  SHF.L.U32 R0, R0, R3, RZ ;  /* 0x0000000300007219 */ /* 0x000fe200000006ff */
[----:B------:R-:W-:Y:S02]  /*2b10*/  IMAD.SHL.U32 R3, R3, 0x20, RZ ;  /* 0x0000002003037824 */ /* 0x000fe400078e00ff */
[----:B------:R1:W-:Y:S04]  /*2b20*/  ATOMS.OR RZ, [UR4+0x14], R2 ;  /* 0x00001402ffff798c */ /* 0x0003e8000b000004 */
[----:B------:R1:W-:Y:S04]  /*2b30*/  ATOMS.OR RZ, [UR4+0x18], R0 ;  /* 0x00001800ffff798c */ /* 0x0003e8000b000004 */
[----:B------:R1:W-:Y:S01]  /*2b40*/  STS [UR37+0x100], R3 ;  /* 0x00010003ff007988 */ /* 0x0003e20008000825 */
[----:B------:R-:W-:Y:S05]  /*2b50*/  BRA `(.L_x_49) ;  /* 0x0000000000107947 */ /* 0x000fea0003800000 */
.L_x_48:
[----:B------:R-:W-:Y:S02]  /*2b60*/  MOV R0, 0xffffffff ;  /* 0xffffffff00007802 */ /* 0x000fe40000000f00 */
[----:B------:R-:W-:-:S03]  /*2b70*/  MOV R2, 0x2ba0 ;  /* 0x00002ba000027802 */ /* 0x000fc60000000f00 */
[----:B------:R1:W-:Y:S04]  /*2b80*/  STS [UR37+0x100], R0 ;  /* 0x00010000ff007988 */ /* 0x0003e80008000825 */
[----:B-1-3-5:R-:W-:Y:S05]  /*2b90*/  CALL.REL.NOINC `($__internal_1_$__cuda_sm10x_tcgen05_guardrail_trap_phase_invalid_during_alloc) ;  /* 0x0000004400507944 */ /* 0x02afea0003c00000 */
.L_x_49:
[----:B------:R-:W-:Y:S05]  /*2ba0*/  WARPSYNC.ALL ;  /* 0x0000000000007948 */ /* 0x000fea0003800000 */
[----:B------:R-:W2:Y:S01]  /*2bb0*/  S2UR UR5, SR_CgaCtaId ;  /* 0x00000000000579c3 */ /* 0x000ea20000008800 */
[----:B------:R-:W-:Y:S01]  /*2bc0*/  UMOV UR4, 0x400 ;  /* 0x0000040000047882 */ /* 0x000fe20000000000 */
[----:B------:R-:W-:-:S06]  /*2bd0*/  NOP ;  /* 0x0000000000007918 */ /* 0x000fcc0000000000 */
[----:B------:R-:W-:Y:S06]  /*2be0*/  BAR.ARV 0x6, 0xa0 ;  /* 0x0182800000007b1d */ /* 0x000fec0000002000 */
[----:B------:R-:W4:Y:S01]  /*2bf0*/  LDCU UR7, c[0x0][0x38c] ;  /* 0x00007180ff0777ac */ /* 0x000f220008000800 */
[----:B------:R-:W-:Y:S01]  /*2c00*/  IMAD.MOV.U32 R11, RZ, RZ, 0x1 ;  /* 0x00000001ff0b7424 */ /* 0x000fe200078e00ff */
[----:B------:R-:W-:Y:S01]  /*2c10*/  CS2R R8, SRZ ;  /* 0x0000000000087805 */ /* 0x000fe2000001ff00 */
[----:B------:R-:W-:Y:S01]  /*2c20*/  IMAD.MOV.U32 R10, RZ, RZ, RZ ;  /* 0x000000ffff0a7224 */ /* 0x000fe200078e00ff */
[----:B------:R-:W3:Y:S01]  /*2c30*/  LDCU UR6, c[0x0][0x38c] ;  /* 0x00007180ff0677ac */ /* 0x000ee20008000800 */
[----:B------:R-:W-:Y:S01]  /*2c40*/  UMOV UR15, URZ ;  /* 0x000000ff000f7c82 */ /* 0x000fe20008000000 */
[----:B------:R-:W-:Y:S01]  /*2c50*/  UMOV UR14, URZ ;  /* 0x000000ff000e7c82 */ /* 0x000fe20008000000 */
[----:B--2---:R-:W-:Y:S01]  /*2c60*/  ULEA UR5, UR5, UR4, 0x18 ;  /* 0x0000000405057291 */ /* 0x004fe2000f8ec0ff */
[----:B------:R-:W-:Y:S01]  /*2c70*/  UMOV UR24, 0x0 ;  /* 0x0000000000187882 */ /* 0x000fe20000000000 */
[----:B------:R-:W-:-:S02]  /*2c80*/  UMOV UR25, 0x8100490 ;  /* 0x0810049000197882 */ /* 0x000fc40000000000 */
[----:B------:R-:W-:Y:S02]  /*2c90*/  UIADD3 UR10, UPT, UPT, UR5, 0x4400, URZ ;  /* 0x00004400050a7890 */ /* 0x000fe4000fffe0ff */
[----:B------:R-:W-:Y:S02]  /*2ca0*/  UIADD3 UR11, UPT, UPT, UR5, 0x10400, URZ ;  /* 0x00010400050b7890 */ /* 0x000fe4000fffe0ff */
[----:B----4-:R-:W-:Y:S01]  /*2cb0*/  UIADD3 UR7, UPT, UPT, UR7, 0x7f, URZ ;  /* 0x0000007f07077890 */ /* 0x010fe2000fffe0ff */
[----:B-1----:R-:W1:Y:S01]  /*2cc0*/  LDS R0, [UR5+0x100] ;  /* 0x00010005ff007984 */ /* 0x002e620008000800 */
[----:B------:R-:W-:Y:S02]  /*2cd0*/  USHF.R.U32.HI UR10, URZ, 0x4, UR10 ;  /* 0x00000004ff0a7899 */ /* 0x000fe4000801160a */
[----:B------:R-:W-:Y:S02]  /*2ce0*/  USHF.R.S32.HI UR4, URZ, 0x1f, UR7 ;  /* 0x0000001fff047899 */ /* 0x000fe40008011407 */
[----:B------:R-:W-:-:S02]  /*2cf0*/  USHF.R.U32.HI UR11, URZ, 0x4, UR11 ;  /* 0x00000004ff0b7899 */ /* 0x000fc4000801160b */
[----:B------:R-:W-:Y:S02]  /*2d00*/  ULEA.HI UR4, UR4, UR7, URZ, 0x7 ;  /* 0x0000000704047291 */ /* 0x000fe4000f8f38ff */
[----:B------:R-:W-:Y:S02]  /*2d10*/  ULOP3.LUT UR10, UR10, 0x3fff, URZ, 0xc0, !UPT ;  /* 0x00003fff0a0a7892 */ /* 0x000fe4000f8ec0ff */
[----:B------:R-:W-:Y:S02]  /*2d20*/  USHF.R.S32.HI UR4, URZ, 0x7, UR4 ;  /* 0x00000007ff047899 */ /* 0x000fe40008011404 */
[----:B------:R-:W-:Y:S02]  /*2d30*/  ULOP3.LUT UR11, UR11, 0x3fff, URZ, 0xc0, !UPT ;  /* 0x00003fff0b0b7892 */ /* 0x000fe4000f8ec0ff */
[----:B------:R-:W-:Y:S01]  /*2d40*/  UISETP.LT.AND UP0, UPT, UR4, 0x1, UPT ;  /* 0x000000010400788c */ /* 0x000fe2000bf01270 */
[----:B------:R-:W-:Y:S01]  /*2d50*/  UMOV UR22, 0x0 ;  /* 0x0000000000167882 */ /* 0x000fe20000000000 */
[----:B------:R-:W-:-:S02]  /*2d60*/  UMOV UR23, 0x8100490 ;  /* 0x0810049000177882 */ /* 0x000fc40000000000 */
[----:B------:R-:W-:Y:S02]  /*2d70*/  USEL UR9, UR4, 0x1, !UP0 ;  /* 0x0000000104097887 */ /* 0x000fe4000c000000 */
[----:B------:R-:W-:Y:S02]  /*2d80*/  ULOP3.LUT UR10, UR10, 0x10000, URZ, 0xfc, !UPT ;  /* 0x000100000a0a7892 */ /* 0x000fe4000f8efcff */
[----:B------:R-:W-:Y:S02]  /*2d90*/  ULOP3.LUT UR11, UR11, 0x10000, URZ, 0xfc, !UPT ;  /* 0x000100000b0b7892 */ /* 0x000fe4000f8efcff */
[----:B------:R-:W-:Y:S02]  /*2da0*/  UIADD3 UR9, UPT, UPT, -UR9, URZ, URZ ;  /* 0x000000ff09097290 */ /* 0x000fe4000fffe1ff */
[----:B---3--:R-:W-:Y:S01]  /*2db0*/  UISETP.GE.AND UP3, UPT, UR6, 0x1, UPT ;  /* 0x000000010600788c */ /* 0x008fe2000bf66270 */
[----:B------:R-:W-:Y:S01]  /*2dc0*/  UMOV UR20, 0x0 ;  /* 0x0000000000147882 */ /* 0x000fe20000000000 */
[----:B------:R-:W-:Y:S01]  /*2dd0*/  UMOV UR21, 0x8100490 ;  /* 0x0810049000157882 */ /* 0x000fe20000000000 */
[----:B------:R-:W-:Y:S01]  /*2de0*/  UMOV UR18, 0x0 ;  /* 0x0000000000127882 */ /* 0x000fe20000000000 */
[----:B------:R-:W-:Y:S01]  /*2df0*/  UMOV UR19, 0x8100490 ;  /* 0x0810049000137882 */ /* 0x000fe20000000000 */
[----:B-1----:R-:W-:-:S15]  /*2e00*/  R2UR UR16, R0 ;  /* 0x00000000001072ca */ /* 0x002fde00000e0000 */
.L_x_58:
[----:B------:R-:W-:Y:S02]  /*2e10*/  LEA R0, R10, UR5, 0x3 ;  /* 0x000000050a007c11 */ /* 0x000fe4000f8e18ff */
[----:B------:R-:W-:Y:S02]  /*2e20*/  SHF.L.U32 R5, R9, 0x1f, RZ ;  /* 0x0000001f09057819 */ /* 0x000fe400000006ff */
[----:B------:R-:W-:Y:S01]  /*2e30*/  PLOP3.LUT P0, PT, PT, PT, UP3, 0x80, 0x8 ;  /* 0x000000000008781c */ /* 0x000fe20003f0f038 */
[----:B------:R-:W-:Y:S01]  /*2e40*/  VIADD R3, R0, 0x60 ;  /* 0x0000006000037836 */ /* 0x000fe20000000000 */
[----:B-1----:R-:W1:Y:S02]  /*2e50*/  SYNCS.PHASECHK.TRANS64.TRYWAIT P1, [R0+URZ+0x50], R5 ;  /* 0x00005005000075a7 */ /* 0x002e6400080211ff */
[----:B-1-3--:R-:W-:Y:S09]  /*2e60*/  @!P1 BRA `(.L_x_52) ;  /* 0x0000003c00689947 */ /* 0x00aff20003800000 */
.L_x_107:
[----:B------:R-:W-:Y:S01]  /*2e70*/  LEA R4, R10, UR5, 0x4 ;  /* 0x000000050a047c11 */ /* 0x000fe2000f8e20ff */
[----:B------:R-:W-:Y:S01]  /*2e80*/  @UP3 ULEA UR6, UR14, UR5, 0x3 ;  /* 0x000000050e063291 */ /* 0x000fe2000f8e18ff */
[----:B------:R-:W-:Y:S01]  /*2e90*/  PLOP3.LUT P2, PT, PT, PT, PT, 0x80, 0x8 ;  /* 0x000000000008781c */ /* 0x000fe20003f4f070 */
[----:B------:R-:W-:Y:S01]  /*2ea0*/  ULEA UR7, UR15, UR5, 0x3 ;  /* 0x000000050f077291 */ /* 0x000fe2000f8e18ff */
[----:B------:R-:W-:Y:S01]  /*2eb0*/  PRMT R3, RZ, 0x654, R3 ;  /* 0x00000654ff037816 */ /* 0x000fe20000000003 */
[----:B------:R-:W-:Y:S01]  /*2ec0*/  ULEA UR8, UR15, UR16, 0x6 ;  /* 0x000000100f087291 */ /* 0x000fe2000f8e30ff */
[----:B-1----:R-:W1:Y:S01]  /*2ed0*/  LDS.128 R4, [R4+0xe0] ;  /* 0x0000e00004047984 */ /* 0x002e620000000c00 */
[----:B------:R-:W-:Y:S02]  /*2ee0*/  @P0 SHF.L.U32 R2, R8, 0x1f, RZ ;  /* 0x0000001f08020819 */ /* 0x000fe400000006ff */
[----:B------:R-:W-:Y:S01]  /*2ef0*/  SHF.L.U32 R0, R11, 0x1f, RZ ;  /* 0x0000001f0b007819 */ /* 0x000fe200000006ff */
[----:B------:R-:W-:Y:S01]  /*2f00*/  @!PT LDS RZ, [RZ] ;  /* 0x00000000fffff984 */ /* 0x000fe20000000800 */
[----:B------:R-:W-:Y:S01]  /*2f10*/  @!PT LDS RZ, [RZ] ;  /* 0x00000000fffff984 */ /* 0x000fe20000000800 */
[----:B------:R-:W-:Y:S01]  /*2f20*/  @!PT LDS RZ, [RZ] ;  /* 0x00000000fffff984 */ /* 0x000fe20000000800 */
[----:B------:R-:W-:Y:S01]  /*2f30*/  @!PT LDS RZ, [RZ] ;  /* 0x00000000fffff984 */ /* 0x000fe20000000800 */
[----:B------:R2:W-:Y:S06]  /*2f40*/  MEMBAR.ALL.CTA ;  /* 0x0000000000007992 */ /* 0x0005ec0000008000 */
[----:B--2---:R-:W2:Y:S02]  /*2f50*/  FENCE.VIEW.ASYNC.S ;  /* 0x00000000000073c6 */ /* 0x004ea40000000000 */
[----:B--2---:R2:W-:Y:S01]  /*2f60*/  SYNCS.ARRIVE.TRANS64.RED.A1T0 RZ, [R3+URZ], RZ ;  /* 0x000000ff03ff79a7 */ /* 0x0045e200081004ff */
[----:B------:R2:W3:Y:S01]  /*2f70*/  @P0 SYNCS.PHASECHK.TRANS64.TRYWAIT P2, [UR6], R2 ;  /* 0x00000002ff0005a7 */ /* 0x0004e20008041106 */
[----:B-1----:R-:W-:Y:S01]  /*2f80*/  LOP3.LUT P1, RZ, R6, 0x1, RZ, 0xc0, !PT ;  /* 0x0000000106ff7812 */ /* 0x002fe2000782c0ff */
[----:B------:R-:W1:Y:S02]  /*2f90*/  SYNCS.PHASECHK.TRANS64.TRYWAIT P0, [UR7+0x90], R0 ;  /* 0x00009000ff0075a7 */ /* 0x000e640008001107 */
[----:B-123--:R-:W-:Y:S10]  /*2fa0*/  @!P0 BRA `(.L_x_53) ;  /* 0x0000003c002c8947 */ /* 0x00eff40003800000 */
.L_x_109:
[----:B------:R-:W-:Y:S01]  /*2fb0*/  IADD3 R10, PT, PT, R10, 0x1, RZ ;  /* 0x000000010a0a7810 */ /* 0x000fe20007ffe0ff */
[----:B------:R-:W-:Y:S06]  /*2fc0*/  BRA.U !UP3, `(.L_x_54) ;  /* 0x000000010bc07547 */ /* 0x000fec000b800000 */
[----:B------:R-:W-:Y:S01]  /*2fd0*/  UPLOP3.LUT UP4, UPT, UPT, UPT, UPT, 0x40, 0x4 ;  /* 0x000000000004789c */ /* 0x000fe20003f8e870 */
[----:B------:R-:W-:Y:S01]  /*2fe0*/  UMOV UR13, UR9 ;  /* 0x00000009000d7c82 */ /* 0x000fe20008000000 */
[----:B------:R-:W-:Y:S01]  /*2ff0*/  UMOV UR12, UR4 ;  /* 0x00000004000c7c82 */ /* 0x000fe20008000000 */
[----:B------:R-:W-:-:S08]  /*3000*/  UMOV UR17, UR14 ;  /* 0x0000000e00117c82 */ /* 0x000fd00008000000 */
.L_x_57:
[----:B------:R-:W-:Y:S02]  /*3010*/  UIADD3 UR13, UPT, UPT, UR13, 0x1, URZ ;  /* 0x000000010d0d7890 */ /* 0x000fe4000fffe0ff */
[----:B--2---:R-:W-:Y:S02]  /*3020*/  ULEA UR6, UR17, UR5, 0x3 ;  /* 0x0000000511067291 */ /* 0x004fe4000f8e18ff */
[----:B------:R-:W-:Y:S01]  /*3030*/  UISETP.NE.AND UP0, UPT, UR13, URZ, UPT ;  /* 0x000000ff0d00728c */ /* 0x000fe2000bf05270 */
[----:B---3--:R-:W-:Y:S10]  /*3040*/  @P2 BRA `(.L_x_55) ;  /* 0x00000000000c2947 */ /* 0x008ff40003800000 */
[----:B-1----:R-:W-:Y:S04]  /*3050*/  SHF.L.U32 R3, R8, 0x1f, RZ ;  /* 0x0000001f08037819 */ /* 0x002fe800000006ff */
[----:B------:R-:W1:Y:S02]  /*3060*/  SYNCS.PHASECHK.TRANS64.TRYWAIT P0, [UR6], R3 ;  /* 0x00000003ff0075a7 */ /* 0x000e640008001106 */
[----:B-1----:R-:W-:Y:S05]  /*3070*/  @!P0 BRA `(.L_x_56) ;  /* 0x0000003c00108947 */ /* 0x002fea0003800000 */
.L_x_55:
[----:B------:R-:W-:Y:S01]  /*3080*/  UISETP.NE.AND UP1, UPT, UR12, 0x1, UPT ;  /* 0x000000010c00788c */ /* 0x000fe2000bf25270 */
[----:B------:R-:W-:Y:S01]  /*3090*/  PLOP3.LUT P2, PT, PT, PT, PT, 0x80, 0x8 ;  /* 0x000000000008781c */ /* 0x000fe20003f4f070 */
[----:B------:R-:W-:Y:S02]  /*30a0*/  UIADD3 UR14, UPT, UPT, UR17, 0x1, URZ ;  /* 0x00000001110e7890 */ /* 0x000fe4000fffe0ff */
[----:B------:R-:W-:Y:S02]  /*30b0*/  ULEA UR28, UR17, UR11, 0x9 ;  /* 0x0000000b111c7291 */ /* 0x000fe4000f8e48ff */
[----:B------:R-:W-:Y:S01]  /*30c0*/  UISETP.NE.AND UP2, UPT, UR14, 0x3, UPT ;  /* 0x000000030e00788c */ /* 0x000fe2000bf45270 */
[----:B------:R-:W-:Y:S01]  /*30d0*/  PLOP3.LUT P0, PT, PT, PT, UP1, 0x80, 0x8 ;  /* 0x000000000008781c */ /* 0x000fe20003f0f018 */
[----:B------:R-:W-:Y:S02]  /*30e0*/  UIADD3 UR40, UPT, UPT, UR28, 0x2, URZ ;  /* 0x000000021c287890 */ /* 0x000fe4000fffe0ff */
[----:B------:R-:W-:Y:S02]  /*30f0*/  USEL UR27, URZ, 0x1, UP2 ;  /* 0x00000001ff1b7887 */ /* 0x000fe40009000000 */
[----:B------:R-:W-:Y:S02]  /*3100*/  USEL UR14, UR14, URZ, UP2 ;  /* 0x000000ff0e0e7287 */ /* 0x000fe40009000000 */
[----:B------:R-:W-:Y:S02]  /*3110*/  UIADD3 UR36, UPT, UPT, UR28, 0x4, URZ ;  /* 0x000000041c247890 */ /* 0x000fe4000fffe0ff */
[----:B------:R-:W-:Y:S01]  /*3120*/  @UP1 ULEA UR26, UR14, UR5, 0x3 ;  /* 0x000000050e1a1291 */ /* 0x000fe2000f8e18ff */
[----:B------:R-:W-:Y:S01]  /*3130*/  LOP3.LUT R8, R8, UR27, RZ, 0x3c, !PT ;  /* 0x0000001b08087c12 */ /* 0x000fe2000f8e3cff */
[----:B------:R-:W-:Y:S02]  /*3140*/  UIADD3 UR32, UPT, UPT, UR28, 0x6, URZ ;  /* 0x000000061c207890 */ /* 0x000fe4000fffe0ff */
[----:B------:R-:W-:Y:S01]  /*3150*/  UIADD3 UR6, UPT, UPT, UR6, 0x18, URZ ;  /* 0x0000001806067890 */ /* 0x000fe2000fffe0ff */
[----:B-1----:R-:W-:Y:S01]  /*3160*/  @P0 SHF.L.U32 R0, R8, 0x1f, RZ ;  /* 0x0000001f08000819 */ /* 0x002fe200000006ff */
[----:B------:R-:W-:Y:S01]  /*3170*/  UIADD3 UR12, UPT, UPT, UR12, -0x1, URZ ;  /* 0xffffffff0c0c7890 */ /* 0x000fe2000fffe0ff */
[----:B------:R-:W-:Y:S02]  /*3180*/  UMOV UR29, 0x40004040 ;  /* 0x40004040001d7882 */ /* 0x000fe40000000000 */
[----:B------:R2:W3:Y:S01]  /*3190*/  @P0 SYNCS.PHASECHK.TRANS64.TRYWAIT P2, [UR26], R0 ;  /* 0x00000000ff0005a7 */ /* 0x0004e2000804111a */
[----:B------:R-:W-:Y:S01]  /*31a0*/  ULEA UR26, UR17, UR10, 0xa ;  /* 0x0000000a111a7291 */ /* 0x000fe2000f8e50ff */
[----:B------:R-:W-:Y:S01]  /*31b0*/  UMOV UR27, 0x40004040 ;  /* 0x40004040001b7882 */ /* 0x000fe20000000000 */
[----:B------:R-:W-:Y:S02]  /*31c0*/  UMOV UR41, 0x40004040 ;  /* 0x4000404000297882 */ /* 0x000fe40000000000 */
[----:B------:R-:W-:Y:S02]  /*31d0*/  UIADD3 UR38, UPT, UPT, UR26, 0x2, URZ ;  /* 0x000000021a267890 */ /* 0x000fe4000fffe0ff */
[----:B------:R-:W-:Y:S02]  /*31e0*/  UIADD3 UR34, UPT, UPT, UR26, 0x4, URZ ;  /* 0x000000041a227890 */ /* 0x000fe4000fffe0ff */
[----:B------:R-:W-:Y:S01]  /*31f0*/  UIADD3 UR30, UPT, UPT, UR26, 0x6, URZ ;  /* 0x000000061a1e7890 */ /* 0x000fe2000fffe0ff */
[----:B------:R2:W-:Y:S01]  /*3200*/  UTCQMMA gdesc[UR26], gdesc[UR28], tmem[UR8], tmem[UR24], idesc[UR25], UP4 ;  /* 0x00ff181c1a0075ea */ /* 0x0005e2000a000308 */
[----:B------:R-:W-:Y:S01]  /*3210*/  UPLOP3.LUT UP4, UPT, UPT, UPT, UPT, 0x80, 0x8 ;  /* 0x000000000008789c */ /* 0x000fe20003f8f070 */
[----:B------:R-:W-:Y:S01]  /*3220*/  UMOV UR39, 0x40004040 ;  /* 0x4000404000277882 */ /* 0x000fe20000000000 */
[----:B------:R-:W-:Y:S01]  /*3230*/  UMOV UR37, 0x40004040 ;  /* 0x4000404000257882 */ /* 0x000fe20000000000 */
[----:B------:R2:W-:Y:S01]  /*3240*/  UTCQMMA gdesc[UR38], gdesc[UR40], tmem[UR8], tmem[UR22], idesc[UR23], UPT ;  /* 0x00ff1628260075ea */ /* 0x0005e2000b800308 */
[----:B------:R-:W-:Y:S01]  /*3250*/  UMOV UR35, 0x40004040 ;  /* 0x4000404000237882 */ /* 0x000fe20000000000 */
[----:B------:R-:W-:Y:S01]  /*3260*/  UMOV UR33, 0x40004040 ;  /* 0x4000404000217882 */ /* 0x000fe20000000000 */
[----:B------:R-:W-:Y:S01]  /*3270*/  UMOV UR31, 0x40004040 ;  /* 0x40004040001f7882 */ /* 0x000fe20000000000 */
[----:B------:R2:W-:Y:S01]  /*3280*/  UTCQMMA gdesc[UR34], gdesc[UR36], tmem[UR8], tmem[UR20], idesc[UR21], UPT ;  /* 0x00ff1424220075ea */ /* 0x0005e2000b800308 */
[----:B------:R2:W-:Y:S01]  /*3290*/  UTCQMMA gdesc[UR30], gdesc[UR32], tmem[UR8], tmem[UR18], idesc[UR19], UPT ;  /* 0x00ff12201e0075ea */ /* 0x0005e2000b800308 */
[----:B------:R2:W-:Y:S01]  /*32a0*/  UTCBAR [UR6], URZ ;  /* 0x000000ff060073e9 */ /* 0x0005e200080000ff */
[----:B------:R-:W-:Y:S01]  /*32b0*/  UMOV UR17, UR14 ;  /* 0x0000000e00117c82 */ /* 0x000fe20008000000 */
[----:B------:R-:W-:Y:S05]  /*32c0*/  BRA.U UP0, `(.L_x_57) ;  /* 0xfffffffd00507547 */ /* 0x000fea000b83ffff */
.L_x_54:
[----:B------:R-:W-:Y:S01]  /*32d0*/  UIADD3 UR15, UPT, UPT, UR15, 0x1, URZ ;  /* 0x000000010f0f7890 */ /* 0x000fe2000fffe0ff */
[C---:B------:R-:W-:Y:S01]  /*32e0*/  ISETP.NE.AND P0, PT, R10.reuse, 0x2, PT ;  /* 0x000000020a00780c */ /* 0x040fe20003f05270 */
[----:B------:R-:W-:Y:S02]  /*32f0*/  UIADD3 UR7, UPT, UPT, UR7, 0x70, URZ ;  /* 0x0000007007077890 */ /* 0x000fe4000fffe0ff */
[----:B------:R-:W-:Y:S01]  /*3300*/  UISETP.NE.AND UP0, UPT, UR15, 0x4, UPT ;  /* 0x000000040f00788c */ /* 0x000fe2000bf05270 */
[----:B-12---:R-:W-:Y:S02]  /*3310*/  SEL R0, RZ, 0x1, P0 ;  /* 0x00000001ff007807 */ /* 0x006fe40000000000 */
[----:B------:R-:W-:Y:S01]  /*3320*/  SEL R10, R10, RZ, P0 ;  /* 0x000000ff0a0a7207 */ /* 0x000fe20000000000 */
[----:B------:R-:W-:Y:S01]  /*3330*/  USEL UR6, URZ, 0x1, UP0 ;  /* 0x00000001ff067887 */ /* 0x000fe20008000000 */
[----:B------:R-:W-:Y:S01]  /*3340*/  LOP3.LUT R9, R9, R0, RZ, 0x3c, !PT ;  /* 0x0000000009097212 */ /* 0x000fe200078e3cff */
[----:B------:R-:W-:Y:S01]  /*3350*/  USEL UR15, UR15, URZ, UP0 ;  /* 0x000000ff0f0f7287 */ /* 0x000fe20008000000 */
[----:B------:R1:W-:Y:S03]  /*3360*/  UTCBAR [UR7], URZ ;  /* 0x000000ff070073e9 */ /* 0x0003e600080000ff */
[----:B------:R-:W-:Y:S01]  /*3370*/  LOP3.LUT R11, R11, UR6, RZ, 0x3c, !PT ;  /* 0x000000060b0b7c12 */ /* 0x000fe2000f8e3cff */
[----:B------:R-:W-:Y:S07]  /*3380*/  @P1 BRA `(.L_x_58) ;  /* 0xfffffff800a01947 */ /* 0x000fee000383ffff */
[----:B------:R-:W2:Y:S01]  /*3390*/  S2UR UR4, SR_CgaCtaId ;  /* 0x00000000000479c3 */ /* 0x000ea20000008800 */
[----:B------:R-:W-:Y:S01]  /*33a0*/  ELECT P0, URZ, PT ;  /* 0x0000000000ff782f */ /* 0x000fe20003800000 */
[----:B------:R-:W-:Y:S01]  /*33b0*/  IMAD.MOV.U32 R0, RZ, RZ, 0x1 ;  /* 0x00000001ff007424 */ /* 0x000fe200078e00ff */
[----:B------:R-:W-:Y:S01]  /*33c0*/  UIADD3 UR5, UPT, UPT, UR5, 0x90, URZ ;  /* 0x0000009005057890 */ /* 0x000fe2000fffe0ff */
[----:B------:R-:W-:Y:S01]  /*33d0*/  SHF.L.U32 R3, R11, 0x1f, RZ ;  /* 0x0000001f0b037819 */ /* 0x000fe200000006ff */
[----:B------:R-:W-:-:S03]  /*33e0*/  UMOV UR6, 0x40 ;  /* 0x0000004000067882 */ /* 0x000fc60000000000 */
[----:B------:R-:W-:Y:S01]  /*33f0*/  UVIRTCOUNT.DEALLOC.SMPOOL 0x80 ;  /* 0x000000800000784c */ /* 0x000fe20000000000 */
[----:B--2---:R-:W-:Y:S02]  /*3400*/  ULEA UR4, UR4, UR6, 0x18 ;  /* 0x0000000604047291 */ /* 0x004fe4000f8ec0ff */
[----:B------:R-:W-:-:S07]  /*3410*/  ULEA UR6, UR15, UR5, 0x3 ;  /* 0x000000050f067291 */ /* 0x000fce000f8e18ff */
[----:B------:R2:W-:Y:S02]  /*3420*/  @P0 STS.U8 [UR4+0x1c], R0 ;  /* 0x00001c00ff000988 */ /* 0x0005e40008000004 */
[----:B------:R-:W4:Y:S02]  /*3430*/  SYNCS.PHASECHK.TRANS64.TRYWAIT P0, [UR6], R3 ;  /* 0x00000003ff0075a7 */ /* 0x000f240008001106 */
[----:B--2-4-:R-:W-:Y:S05]  /*3440*/  @!P0 BRA `(.L_x_59) ;  /* 0x0000003800348947 */ /* 0x014fea0003800000 */
.L_x_112:
[----:B-1----:R-:W-:-:S04]  /*3450*/  UIADD3 UR7, UPT, UPT, UR15, 0x1, URZ ;  /* 0x000000010f077890 */ /* 0x002fc8000fffe0ff */
[----:B------:R-:W-:-:S04]  /*3460*/  UISETP.NE.AND UP0, UPT, UR7, 0x4, UPT ;  /* 0x000000040700788c */ /* 0x000fc8000bf05270 */
[----:B------:R-:W-:Y:S02]  /*3470*/  USEL UR8, URZ, 0x1, UP0 ;  /* 0x00000001ff087887 */ /* 0x000fe40008000000 */
[----:B------:R-:W-:-:S04]  /*3480*/  USEL UR7, UR7, URZ, UP0 ;  /* 0x000000ff07077287 */ /* 0x000fc80008000000 */
[----:B------:R-:W-:Y:S01]  /*3490*/  ULEA UR6, UR7, UR5, 0x3 ;  /* 0x0000000507067291 */ /* 0x000fe2000f8e18ff */
[----:B------:R-:W-:-:S04]  /*34a0*/  LOP3.LUT R2, R11, UR8, RZ, 0x3c, !PT ;  /* 0x000000080b027c12 */ /* 0x000fc8000f8e3cff */
[----:B--2---:R-:W-:-:S04]  /*34b0*/  SHF.L.U32 R3, R2, 0x1f, RZ ;  /* 0x0000001f02037819 */ /* 0x004fc800000006ff */
[----:B------:R-:W1:Y:S02]  /*34c0*/  SYNCS.PHASECHK.TRANS64.TRYWAIT P0, [UR6], R3 ;  /* 0x00000003ff0075a7 */ /* 0x000e640008001106 */
[----:B-1----:R-:W-:Y:S05]  /*34d0*/  @!P0 BRA `(.L_x_60) ;  /* 0x0000003800288947 */ /* 0x002fea0003800000 */
.L_x_114:
        /* <DEDUP_REMOVED lines=9> */
.L_x_116:
[----:B------:R-:W-:-:S04]  /*3570*/  UIADD3 UR7, UPT, UPT, UR7, 0x1, URZ ;  /* 0x0000000107077890 */ /* 0x000fc8000fffe0ff */
[----:B------:R-:W-:-:S04]  /*3580*/  UISETP.NE.AND UP0, UPT, UR7, 0x4, UPT ;  /* 0x000000040700788c */ /* 0x000fc8000bf05270 */
[----:B------:R-:W-:Y:S02]  /*3590*/  USEL UR6, URZ, 0x1, UP0 ;  /* 0x00000001ff067887 */ /* 0x000fe40008000000 */
[----:B------:R-:W-:-:S04]  /*35a0*/  USEL UR7, UR7, URZ, UP0 ;  /* 0x000000ff07077287 */ /* 0x000fc80008000000 */
[----:B------:R-:W-:Y:S01]  /*35b0*/  ULEA UR7, UR7, UR5, 0x3 ;  /* 0x0000000507077291 */ /* 0x000fe2000f8e18ff */
[----:B-1----:R-:W-:-:S04]  /*35c0*/  LOP3.LUT R3, R2, UR6, RZ, 0x3c, !PT ;  /* 0x0000000602037c12 */ /* 0x002fc8000f8e3cff */
[----:B------:R-:W-:-:S04]  /*35d0*/  SHF.L.U32 R3, R3, 0x1f, RZ ;  /* 0x0000001f03037819 */ /* 0x000fc800000006ff */
[----:B------:R-:W1:Y:S02]  /*35e0*/  SYNCS.PHASECHK.TRANS64.TRYWAIT P0, [UR7], R3 ;  /* 0x00000003ff0075a7 */ /* 0x000e640008001107 */
[----:B-1----:R-:W-:Y:S05]  /*35f0*/  @!P0 BRA `(.L_x_62) ;  /* 0x0000003800108947 */ /* 0x002fea0003800000 */
.L_x_118:
[----:B------:R-:W-:Y:S01]  /*3600*/  NOP ;  /* 0x0000000000007918 */ /* 0x000fe20000000000 */
[----:B-1----:R-:W1:Y:S01]  /*3610*/  LDS R0, [UR4+0x14] ;  /* 0x00001404ff007984 */ /* 0x002e620008000800 */
[----:B------:R-:W-:Y:S01]  /*3620*/  ULOP3.LUT UR6, UR16, 0xffff, URZ, 0xc0, !UPT ;  /* 0x0000ffff10067892 */ /* 0x000fe2000f8ec0ff */
[----:B------:R-:W-:Y:S01]  /*3630*/  UMOV UR8, 0xffff ;  /* 0x0000ffff00087882 */ /* 0x000fe20000000000 */
[----:B------:R-:W-:Y:S02]  /*3640*/  UMOV UR5, 0x1 ;  /* 0x0000000100057882 */ /* 0x000fe40000000000 */
[----:B------:R-:W-:-:S04]  /*3650*/  USHF.R.U32.HI UR6, URZ, 0x5, UR6 ;  /* 0x00000005ff067899 */ /* 0x000fc80008011606 */
[----:B------:R-:W-:Y:S02]  /*3660*/  USHF.L.U32 UR8, UR8, UR6, URZ ;  /* 0x0000000608087299 */ /* 0x000fe400080006ff */
[----:B------:R-:W-:-:S04]  /*3670*/  USHF.L.U32 UR5, UR5, UR6, URZ ;  /* 0x0000000605057299 */ /* 0x000fc800080006ff */
[----:B-1----:R-:W-:-:S04]  /*3680*/  LOP3.LUT R0, R0, UR8, RZ, 0xc0, !PT ;  /* 0x0000000800007c12 */ /* 0x002fc8000f8ec0ff */
[----:B------:R-:W-:-:S13]  /*3690*/  ISETP.NE.AND P0, PT, R0, UR8, PT ;  /* 0x0000000800007c0c */ /* 0x000fda000bf05270 */
[----:B------:R-:W-:Y:S05]  /*36a0*/  @P0 BRA `(.L_x_63) ;  /* 0x0000000000580947 */ /* 0x000fea0003800000 */
[----:B------:R-:W1:Y:S02]  /*36b0*/  LDS R0, [UR4+0x18] ;  /* 0x00001804ff007984 */ /* 0x000e640008000800 */
[----:B-1----:R-:W-:-:S04]  /*36c0*/  LOP3.LUT R0, R0, UR5, RZ, 0xc0, !PT ;  /* 0x0000000500007c12 */ /* 0x002fc8000f8ec0ff */
[----:B------:R-:W-:-:S13]  /*36d0*/  ISETP.NE.AND P0, PT, R0, UR5, PT ;  /* 0x0000000500007c0c */ /* 0x000fda000bf05270 */
[----:B------:R-:W-:Y:S05]  /*36e0*/  @P0 BRA `(.L_x_64) ;  /* 0x00000000003c0947 */ /* 0x000fea0003800000 */
[----:B------:R-:W1:Y:S01]  /*36f0*/  S2R R2, SR_LANEID ;  /* 0x0000000000027919 */ /* 0x000e620000000000 */
[----:B------:R-:W-:Y:S01]  /*3700*/  ULOP3.LUT UR8, URZ, UR8, URZ, 0x33, !UPT ;  /* 0x00000008ff087292 */ /* 0x000fe2000f8e33ff */
[----:B------:R-:W-:Y:S01]  /*3710*/  LOP3.LUT R4, RZ, UR5, RZ, 0x33, !PT ;  /* 0x00000005ff047c12 */ /* 0x000fe2000f8e33ff */
[----:B------:R-:W-:Y:S02]  /*3720*/  VOTEU.ANY UR7, UPT, PT ;  /* 0x0000000000077886 */ /* 0x000fe400038e0100 */
[----:B------:R-:W-:Y:S01]  /*3730*/  UFLO.U32 UR7, UR7 ;  /* 0x00000007000772bd */ /* 0x000fe200080e0000 */
[----:B------:R-:W2:Y:S01]  /*3740*/  REDUX UR5, R4 ;  /* 0x00000000040573c4 */ /* 0x000ea20000000000 */
[----:B------:R-:W-:-:S06]  /*3750*/  IMAD.U32 R0, RZ, RZ, UR8 ;  /* 0x00000008ff007e24 */ /* 0x000fcc000f8e00ff */
[----:B------:R4:W-:Y:S01]  /*3760*/  UTCATOMSWS.AND URZ, UR8 ;  /* 0x0000000800ff79e3 */ /* 0x0009e20008000000 */
[----:B------:R-:W3:Y:S01]  /*3770*/  REDUX UR6, R0 ;  /* 0x00000000000673c4 */ /* 0x000ee20000000000 */
[----:B-1----:R-:W-:Y:S01]  /*3780*/  ISETP.EQ.U32.AND P0, PT, R2, UR7, PT ;  /* 0x0000000702007c0c */ /* 0x002fe2000bf02070 */
[----:B--2---:R-:W-:Y:S01]  /*3790*/  IMAD.U32 R2, RZ, RZ, UR5 ;  /* 0x00000005ff027e24 */ /* 0x004fe2000f8e00ff */
[----:B---3--:R-:W-:-:S11]  /*37a0*/  MOV R3, UR6 ;  /* 0x0000000600037c02 */ /* 0x008fd60008000f00 */
[----:B------:R4:W-:Y:S04]  /*37b0*/  @P0 ATOMS.AND RZ, [UR4+0x14], R3 ;  /* 0x00001403ffff098c */ /* 0x0009e8000a800004 */
[----:B------:R4:W-:Y:S01]  /*37c0*/  @P0 ATOMS.AND RZ, [UR4+0x18], R2 ;  /* 0x00001802ffff098c */ /* 0x0009e2000a800004 */
[----:B------:R-:W-:Y:S05]  /*37d0*/  BRA `(.L_x_65) ;  /* 0x0000000000147947 */ /* 0x000fea0003800000 */
.L_x_64:
[----:B------:R-:W-:Y:S02]  /*37e0*/  MOV R2, 0x3800 ;  /* 0x0000380000027802 */ /* 0x000fe40000000f00 */
[----:B---3-5:R-:W-:Y:S05]  /*37f0*/  CALL.REL.NOINC `($__internal_0_$__cuda_sm10x_tcgen05_guardrail_trap_col_being_dealloced_not_returned_by_alloc) ;  /* 0x00000038002c7944 */ /* 0x028fea0003c00000 */
[----:B------:R-:W-:Y:S05]  /*3800*/  BRA `(.L_x_65) ;  /* 0x0000000000087947 */ /* 0x000fea0003800000 */
.L_x_63:
[----:B------:R-:W-:Y:S02]  /*3810*/  MOV R2, 0x3830 ;  /* 0x0000383000027802 */ /* 0x000fe40000000f00 */
[----:B---3-5:R-:W-:Y:S05]  /*3820*/  CALL.REL.NOINC `($__internal_2_$__cuda_sm10x_tcgen05_guardrail_trap_unallocated_columns_being_dealloced) ;  /* 0x0000003800387944 */ /* 0x028fea0003c00000 */
.L_x_65:
[----:B------:R-:W-:Y:S01]  /*3830*/  NOP ;  /* 0x0000000000007918 */ /* 0x000fe20000000000 */
[----:B----4-:R-:W-:Y:S05]  /*3840*/  EXIT ;  /* 0x000000000000794d */ /* 0x010fea0003800000 */
.L_x_47:
[----:B------:R-:W-:-:S09]  /*3850*/  UISETP.NE.OR UP2, UPT, UR8, 0x3, !UP2 ;  /* 0x000000030800788c */ /* 0x000fd2000d745670 */
[----:B------:R-:W-:Y:S05]  /*3860*/  BRA.U UP2, `(.L_x_66) ;  /* 0x0000000902c87547 */ /* 0x000fea000b800000 */
[----:B------:R-:W1:Y:S01]  /*3870*/  LDCU.64 UR6, c[0x0][0x888] ;  /* 0x00011100ff0677ac */ /* 0x000e620008000a00 */
[----:B------:R-:W2:Y:S01]  /*3880*/  LDC R0, c[0x0][0xb30] ;  /* 0x0002cc00ff007b82 */ /* 0x000ea20000000800 */
[----:B------:R-:W-:Y:S01]  /*3890*/  IMAD.MOV.U32 R30, RZ, RZ, 0x1 ;  /* 0x00000001ff1e7424 */ /* 0x000fe200078e00ff */
[----:B------:R-:W-:Y:S01]  /*38a0*/  CS2R R28, SRZ ;  /* 0x00000000001c7805 */ /* 0x000fe2000001ff00 */
[----:B------:R-:W4:Y:S01]  /*38b0*/  LDCU.64 UR4, c[0x0][0x890] ;  /* 0x00011200ff0477ac */ /* 0x000f220008000a00 */
[----:B------:R-:W-:Y:S01]  /*38c0*/  IMAD.MOV.U32 R25, RZ, RZ, 0x2000 ;  /* 0x00002000ff197424 */ /* 0x000fe200078e00ff */
[----:B------:R-:W-:-:S03]  /*38d0*/  UMOV UR8, 0x400 ;  /* 0x0000040000087882 */ /* 0x000fc60000000000 */
[----:B------:R-:W3:Y:S01]  /*38e0*/  LDC R19, c[0x0][0x370] ;  /* 0x0000dc00ff137b82 */ /* 0x000ee20000000800 */
[----:B------:R-:W-:-:S07]  /*38f0*/  UPLOP3.LUT UP1, UPT, UPT, UPT, UPT, 0x40, 0x4 ;  /* 0x000000000004789c */ /* 0x000fce0003f2e870 */
[----:B------:R-:W3:Y:S01]  /*3900*/  LDC R2, c[0x0][0xb0c] ;  /* 0x0002c300ff027b82 */ /* 0x000ee20000000800 */
[----:B-1----:R-:W-:Y:S02]  /*3910*/  UISETP.NE.U32.AND UP2, UPT, UR6, URZ, UPT ;  /* 0x000000ff0600728c */ /* 0x002fe4000bf45070 */
[----:B------:R-:W-:Y:S02]  /*3920*/  ULEA UR6, UR37, UR8, 0x18 ;  /* 0x0000000825067291 */ /* 0x000fe4000f8ec0ff */
[----:B------:R-:W-:Y:S02]  /*3930*/  UISETP.NE.AND.EX UP2, UPT, UR7, URZ, UPT, UP2 ;  /* 0x000000ff0700728c */ /* 0x000fe4000bf45320 */
[----:B------:R-:W-:Y:S01]  /*3940*/  UIADD3 UR7, UPT, UPT, UR6, 0x30, URZ ;  /* 0x0000003006077890 */ /* 0x000fe2000fffe0ff */
[----:B------:R-:W1:Y:S01]  /*3950*/  LDC R18, c[0x0][0xb20] ;  /* 0x0002c800ff127b82 */ /* 0x000e620000000800 */
[----:B----4-:R-:W-:Y:S01]  /*3960*/  UISETP.NE.U32.AND UP3, UPT, UR4, URZ, UPT ;  /* 0x000000ff0400728c */ /* 0x010fe2000bf65070 */
[----:B--2---:R-:W-:Y:S01]  /*3970*/  ISETP.NE.AND P1, PT, R0, 0x1, PT ;  /* 0x000000010000780c */ /* 0x004fe20003f25270 */
[----:B------:R-:W-:-:S02]  /*3980*/  UPRMT UR37, UR37, 0x654, UR7 ;  /* 0x0000065425257896 */ /* 0x000fc40008000007 */
[----:B------:R-:W-:-:S03]  /*3990*/  UISETP.NE.AND.EX UP3, UPT, UR5, URZ, UPT, UP3 ;  /* 0x000000ff0500728c */ /* 0x000fc6000bf65330 */
[----:B------:R-:W2:Y:S08]  /*39a0*/  LDC.64 R32, c[0x0][0x348] ;  /* 0x0000d200ff207b82 */ /* 0x000eb00000000a00 */
[----:B------:R-:W4:Y:S08]  /*39b0*/  LDC.64 R16, c[0x0][0xb10] ;  /* 0x0002c400ff107b82 */ /* 0x000f300000000a00 */
[----:B------:R-:W1:Y:S08]  /*39c0*/  LDC.64 R6, c[0x0][0xb18] ;  /* 0x0002c600ff067b82 */ /* 0x000e700000000a00 */
[----:B------:R-:W1:Y:S08]  /*39d0*/  LDC.64 R4, c[0x0][0xb28] ;  /* 0x0002ca00ff047b82 */ /* 0x000e700000000a00 */
[----:B---3--:R-:W1:Y:S02]  /*39e0*/  LDC R24, c[0x0][0x374] ;  /* 0x0000dd00ff187b82 */ /* 0x008e640000000800 */
.L_x_74:
[C---:B------:R-:W-:Y:S02]  /*39f0*/  LEA R0, R29.reuse, UR6, 0x3 ;  /* 0x000000061d007c11 */ /* 0x040fe4000f8e18ff */
[----:B------:R-:W-:Y:S02]  /*3a00*/  SHF.L.U32 R3, R28, 0x1f, RZ ;  /* 0x0000001f1c037819 */ /* 0x000fe400000006ff */
[----:B------:R-:W-:Y:S02]  /*3a10*/  LEA R20, R29, UR6, 0x4 ;  /* 0x000000061d147c11 */ /* 0x000fe4000f8e20ff */
[----:B---3--:R-:W3:Y:S02]  /*3a20*/  SYNCS.PHASECHK.TRANS64.TRYWAIT P0, [R0+URZ+0x50], R3 ;  /* 0x00005003000075a7 */ /* 0x008ee400080011ff */
[----:B---3--:R-:W-:Y:S05]  /*3a30*/  @!P0 BRA `(.L_x_67) ;  /* 0x0000003400188947 */ /* 0x008fea0003800000 */
.L_x_119:
[----:B------:R-:W-:Y:S01]  /*3a40*/  ISETP.GE.AND P0, PT, R72, 0x1, PT ;  /* 0x000000014800780c */ /* 0x000fe20003f06270 */
[----:B------:R-:W1:Y:S01]  /*3a50*/  LDS.128 R20, [R20+0xe0] ;  /* 0x0000e00014147984 */ /* 0x000e620000000c00 */
[----:B------:R-:W-:Y:S01]  /*3a60*/  ISETP.NE.U32.AND P4, PT, RZ, UR4, PT ;  /* 0x00000004ff007c0c */ /* 0x000fe2000bf85070 */
[----:B---3--:R-:W-:Y:S01]  /*3a70*/  VIADD R0, R0, 0x60 ;  /* 0x0000006000007836 */ /* 0x008fe20000000000 */
[----:B------:R-:W-:Y:S02]  /*3a80*/  SHF.L.U32 R26, R30, 0x1f, RZ ;  /* 0x0000001f1e1a7819 */ /* 0x000fe400000006ff */
[----:B------:R-:W-:Y:S02]  /*3a90*/  ISETP.NE.AND.EX P4, PT, RZ, UR5, PT, P4 ;  /* 0x00000005ff007c0c */ /* 0x000fe4000bf85340 */
[----:B------:R-:W-:Y:S01]  /*3aa0*/  PRMT R0, RZ, 0x654, R0 ;  /* 0x00000654ff007816 */ /* 0x000fe20000000000 */
[----:B------:R-:W-:Y:S01]  /*3ab0*/  @!PT LDS RZ, [RZ] ;  /* 0x00000000fffff984 */ /* 0x000fe20000000800 */
[----:B------:R-:W-:Y:S01]  /*3ac0*/  @!PT LDS RZ, [RZ] ;  /* 0x00000000fffff984 */ /* 0x000fe20000000800 */
[----:B------:R-:W-:Y:S01]  /*3ad0*/  @!PT LDS RZ, [RZ] ;  /* 0x00000000fffff984 */ /* 0x000fe20000000800 */
[----:B------:R-:W-:Y:S01]  /*3ae0*/  @!PT LDS RZ, [RZ] ;  /* 0x00000000fffff984 */ /* 0x000fe20000000800 */
[----:B------:R3:W-:Y:S06]  /*3af0*/  MEMBAR.ALL.CTA ;  /* 0x0000000000007992 */ /* 0x0007ec0000008000 */
[----:B---3--:R-:W3:Y:S02]  /*3b00*/  FENCE.VIEW.ASYNC.S ;  /* 0x00000000000073c6 */ /* 0x008ee40000000000 */
[----:B---3--:R3:W-:Y:S01]  /*3b10*/  SYNCS.ARRIVE.TRANS64.RED.A1T0 RZ, [R0+URZ], RZ ;  /* 0x000000ff00ff79a7 */ /* 0x0087e200081004ff */
[----:B-1----:R-:W-:Y:S11]  /*3b20*/  LOP3.LUT P3, RZ, R22, 0x1, RZ, 0xc0, !PT ;  /* 0x0000000116ff7812 */ /* 0x002ff6000786c0ff */
[----:B------:R-:W-:Y:S02]  /*3b30*/  @!UPT UIADD3 URZ, UPT, UPT, URZ, URZ, URZ ;  /* 0x000000fffffff290 */ /* 0x000fe4000fffe0ff */
[----:B------:R-:W-:Y:S02]  /*3b40*/  @P3 MOV R13, R20 ;  /* 0x00000014000d3202 */ /* 0x000fe40000000f00 */
[----:B------:R-:W-:Y:S01]  /*3b50*/  @P3 LOP3.LUT R8, R21, 0xffff, RZ, 0xc0, !PT ;  /* 0x0000ffff15083812 */ /* 0x000fe200078ec0ff */
[----:B---3--:R-:W-:Y:S06]  /*3b60*/  @!P0 BRA `(.L_x_68) ;  /* 0x0000000000a48947 */ /* 0x008fec0003800000 */
[----:B------:R-:W-:Y:S01]  /*3b70*/  IMAD.HI.U32 R31, R24, R7, RZ ;  /* 0x00000007181f7227 */ /* 0x000fe200078e00ff */
[----:B------:R-:W-:Y:S02]  /*3b80*/  ISETP.NE.AND P0, PT, R6, 0x1, PT ;  /* 0x000000010600780c */ /* 0x000fe40003f05270 */
[----:B------:R-:W-:Y:S01]  /*3b90*/  ISETP.NE.AND P2, PT, R72, 0x1, PT ;  /* 0x000000014800780c */ /* 0x000fe20003f45270 */
[----:B----4-:R-:W-:Y:S01]  /*3ba0*/  IMAD.HI.U32 R34, R19, R16, RZ ;  /* 0x0000001013227227 */ /* 0x010fe200078e00ff */
[----:B------:R-:W-:Y:S02]  /*3bb0*/  SHF.R.U32.HI R31, RZ, R18, R31 ;  /* 0x00000012ff1f7219 */ /* 0x000fe4000001161f */
[----:B------:R-:W-:Y:S01]  /*3bc0*/  ISETP.NE.AND P5, PT, R2, 0x1, PT ;  /* 0x000000010200780c */ /* 0x000fe20003fa5270 */
[----:B------:R-:W-:Y:S01]  /*3bd0*/  IMAD.HI.U32 R36, R13, R16, RZ ;  /* 0x000000100d247227 */ /* 0x000fe200078e00ff */
[----:B------:R-:W-:Y:S02]  /*3be0*/  SHF.R.U32.HI R34, RZ, R17, R34 ;  /* 0x00000011ff227219 */ /* 0x000fe40000011622 */
[----:B------:R-:W-:Y:S01]  /*3bf0*/  SEL R3, R24, R31, !P0 ;  /* 0x0000001f18037207 */ /* 0x000fe20004000000 */
[C---:B------:R-:W-:Y:S01]  /*3c00*/  IMAD.HI.U32 R31, R8.reuse, R7, RZ ;  /* 0x00000007081f7227 */ /* 0x040fe200078e00ff */
[----:B------:R-:W-:Y:S02]  /*3c10*/  SEL R11, R19, R34, !P5 ;  /* 0x00000022130b7207 */ /* 0x000fe40006800000 */
[----:B------:R-:W-:Y:S01]  /*3c20*/  SHF.R.U32.HI R36, RZ, R17, R36 ;  /* 0x00000011ff247219 */ /* 0x000fe20000011624 */
[----:B------:R-:W-:Y:S01]  /*3c30*/  IMAD.HI.U32 R38, R3, R4, RZ ;  /* 0x0000000403267227 */ /* 0x000fe200078e00ff */
[----:B------:R-:W-:Y:S03]  /*3c40*/  SHF.R.U32.HI R31, RZ, R18, R31 ;  /* 0x00000012ff1f7219 */ /* 0x000fe6000001161f */
[----:B------:R-:W-:Y:S01]  /*3c50*/  IMAD.HI.U32 R34, R11, R4, RZ ;  /* 0x000000040b227227 */ /* 0x000fe200078e00ff */
[----:B------:R-:W-:Y:S02]  /*3c60*/  @P2 SHF.R.U32.HI R3, RZ, R5, R38 ;  /* 0x00000005ff032219 */ /* 0x000fe40000011626 */
[----:B------:R-:W-:Y:S02]  /*3c70*/  SEL R9, R8, R31, !P0 ;  /* 0x0000001f08097207 */ /* 0x000fe40004000000 */
[----:B------:R-:W-:Y:S01]  /*3c80*/  @P2 SHF.R.U32.HI R11, RZ, R5, R34 ;  /* 0x00000005ff0b2219 */ /* 0x000fe20000011622 */
[C---:B------:R-:W-:Y:S01]  /*3c90*/  IMAD R10, R72.reuse, R3, RZ ;  /* 0x00000003480a7224 */ /* 0x040fe200078e02ff */
[----:B------:R-:W-:Y:S01]  /*3ca0*/  SEL R3, R13, R36, !P5 ;  /* 0x000000240d037207 */ /* 0x000fe20006800000 */
[C---:B------:R-:W-:Y:S03]  /*3cb0*/  IMAD.HI.U32 R14, R9.reuse, R4, RZ ;  /* 0x00000004090e7227 */ /* 0x040fe600078e00ff */
[----:B------:R-:W-:Y:S01]  /*3cc0*/  ISETP.GE.AND P0, PT, R9, R10, PT ;  /* 0x0000000a0900720c */ /* 0x000fe20003f06270 */
[C---:B------:R-:W-:Y:S01]  /*3cd0*/  IMAD R12, R72.reuse, R11, RZ ;  /* 0x0000000b480c7224 */ /* 0x040fe200078e02ff */
[-C--:B------:R-:W-:Y:S04]  /*3ce0*/  SHF.R.U32.HI R14, RZ, R5.reuse, R14 ;  /* 0x00000005ff0e7219 */ /* 0x080fe8000001160e */
[----:B------:R-:W-:Y:S02]  /*3cf0*/  ISETP.GE.OR P0, PT, R3, R12, P0 ;  /* 0x0000000c0300720c */ /* 0x000fe40000706670 */
[----:B------:R-:W-:Y:S05]  /*3d00*/  SEL R15, R9, R14, !P2 ;  /* 0x0000000e090f7207 */ /* 0x000fea0005000000 */
[----:B------:R-:W-:Y:S04]  /*3d10*/  IMAD.MOV R14, RZ, RZ, -R15 ;  /* 0x000000ffff0e7224 */ /* 0x000fe800078e0a0f */
[----:B------:R-:W-:Y:S02]  /*3d20*/  IMAD R14, R72, R14, R9 ;  /* 0x0000000e480e7224 */ /* 0x000fe400078e0209 */
[C---:B------:R-:W-:Y:S05]  /*3d30*/  @!P0 IMAD.HI.U32 R10, R3.reuse, R4, RZ ;  /* 0x00000004030a8227 */ /* 0x040fea00078e00ff */
[----:B------:R-:W-:Y:S04]  /*3d40*/  @!P0 SHF.R.U32.HI R10, RZ, R5, R10 ;  /* 0x00000005ff0a8219 */ /* 0x000fe8000001160a */
[----:B------:R-:W-:Y:S01]  /*3d50*/  @!P0 SEL R0, R3, R10, !P2 ;  /* 0x0000000a03008207 */ /* 0x000fe20005000000 */
[----:B------:R-:W-:Y:S03]  /*3d60*/  IMAD.MOV R10, RZ, RZ, -R3 ;  /* 0x000000ffff0a7224 */ /* 0x000fe600078e0a03 */
[----:B------:R-:W-:Y:S01]  /*3d70*/  @!P0 IADD3 R15, PT, PT, R15, -R0, RZ ;  /* 0x800000000f0f8210 */ /* 0x000fe20007ffe0ff */
[----:B------:R-:W-:Y:S01]  /*3d80*/  @!P0 IMAD R0, R11, R14, R0 ;  /* 0x0000000e0b008224 */ /* 0x000fe200078e0200 */
[----:B------:R-:W-:Y:S01]  /*3d90*/  IADD3 R11, PT, PT, -R9, RZ, RZ ;  /* 0x000000ff090b7210 */ /* 0x000fe20007ffe1ff */
[----:B------:R-:W-:Y:S02]  /*3da0*/  IMAD R13, R2, R10, R13 ;  /* 0x0000000a020d7224 */ /* 0x000fe400078e020d */
[----:B------:R-:W-:Y:S02]  /*3db0*/  @!P0 IMAD R9, R15, R72, R3 ;  /* 0x000000480f098224 */ /* 0x000fe400078e0203 */
[----:B------:R-:W-:Y:S02]  /*3dc0*/  @!P0 IMAD.MOV.U32 R3, RZ, RZ, R0 ;  /* 0x000000ffff038224 */ /* 0x000fe400078e0000 */
[----:B------:R-:W-:Y:S02]  /*3dd0*/  IMAD R8, R6, R11, R8 ;  /* 0x0000000b06087224 */ /* 0x000fe400078e0208 */
[----:B------:R-:W-:Y:S02]  /*3de0*/  IMAD R13, R3, R2, R13 ;  /* 0x00000002030d7224 */ /* 0x000fe400078e020d */
[----:B------:R-:W-:Y:S02]  /*3df0*/  IMAD R8, R9, R6, R8 ;  /* 0x0000000609087224 */ /* 0x000fe400078e0208 */
.L_x_68:
[----:B------:R-:W-:Y:S05]  /*3e00*/  BRA.U UP1, `(.L_x_69) ;  /* 0x0000000101107547 */ /* 0x000fea000b800000 */
[----:B------:R-:W-:Y:S04]  /*3e10*/  MOV R0, UR13 ;  /* 0x0000000d00007c02 */ /* 0x000fe80008000f00 */
[----:B------:R-:W-:Y:S04]  /*3e20*/  SHF.L.U32 R3, R0, 0x1f, RZ ;  /* 0x0000001f00037819 */ /* 0x000fe800000006ff */
[----:B------:R-:W1:Y:S02]  /*3e30*/  SYNCS.PHASECHK.TRANS64.TRYWAIT P0, [UR6+0x48], R3 ;  /* 0x00004803ff0075a7 */ /* 0x000e640008001106 */
[----:B-1----:R-:W-:Y:S05]  /*3e40*/  @!P0 BRA `(.L_x_70) ;  /* 0x0000003000288947 */ /* 0x002fea0003800000 */
.L_x_69:
[----:B------:R-:W-:Y:S05]  /*3e50*/  BRA.U !UP3, `(.L_x_71) ;  /* 0x000000010b347547 */ /* 0x000fea000b800000 */
[----:B------:R-:W-:Y:S01]  /*3e60*/  UPLOP3.LUT UP0, UPT, UPT, UPT, UP2, 0x80, 0x8 ;  /* 0x000000000008789c */ /* 0x000fe20003f0f020 */
[----:B-1----:R-:W-:Y:S02]  /*3e70*/  HFMA2 R0, -RZ, RZ, 0, 5.9604644775390625e-08 ;  /* 0x00000001ff007431 */ /* 0x002fe400000001ff */
[----:B------:R-:W-:Y:S03]  /*3e80*/  IMAD.MOV.U32 R164, RZ, RZ, 0x1 ;  /* 0x00000001ffa47424 */ /* 0x000fe600078e00ff */
[----:B------:R-:W-:Y:S05]  /*3e90*/  PLOP3.LUT P0, PT, PT, PT, UP0, 0x80, 0x8 ;  /* 0x000000000008781c */ /* 0x000fea0003f0f008 */
[----:B------:R-:W1:Y:S01]  /*3ea0*/  @UP0 LDCU.64 UR8, c[0x0][0x888] ;  /* 0x00011100ff0807ac */ /* 0x000e620008000a00 */
[----:B------:R-:W-:Y:S07]  /*3eb0*/  @UP0 UIMAD UR7, UR36, UR4, URZ ;  /* 0x00000004240702a4 */ /* 0x000fee000f8e02ff */
[----:B------:R-:W-:Y:S01]  /*3ec0*/  @!P0 PRMT R164, R0, 0x7610, R164 ;  /* 0x0000761000a48816 */ /* 0x000fe200000000a4 */
[----:B-1----:R-:W-:Y:S03]  /*3ed0*/  @UP0 UIMAD.WIDE UR8, UR7, 0x4, UR8 ;  /* 0x00000004070808a5 */ /* 0x002fe6000f8e0208 */
[----:B------:R-:W1:Y:S03]  /*3ee0*/  @!UP0 LDCU UR7, c[0x0][0x880] ;  /* 0x00011000ff0787ac */ /* 0x000e660008000800 */
[----:B------:R-:W-:Y:S01]  /*3ef0*/  IMAD.U32 R10, RZ, RZ, UR8 ;  /* 0x00000008ff0a7e24 */ /* 0x000fe2000f8e00ff */
[----:B------:R-:W-:Y:S05]  /*3f00*/  MOV R11, UR9 ;  /* 0x00000009000b7c02 */ /* 0x000fea0008000f00 */
[----:B-----5:R3:W5:Y:S02]  /*3f10*/  @P0 LDG.E R81, desc[UR40][R10.64] ;  /* 0x000000280a510981 */ /* 0x020764000c1e1900 */
[----:B-1-3--:R-:W-:Y:S07]  /*3f20*/  @!P0 IMAD.U32 R81, RZ, RZ, UR7 ;  /* 0x00000007ff518e24 */ /* 0x00afee000f8e00ff */
.L_x_71:
[----:B-----5:R-:W-:Y:S01]  /*3f30*/  @!P4 FSETP.EQ.AND P5, PT, R81, RZ, PT ;  /* 0x000000ff5100c20b */ /* 0x020fe20003fa2000 */
[----:B------:R-:W-:Y:S01]  /*3f40*/  @!UPT UIADD3 URZ, UPT, UPT, URZ, URZ, URZ ;  /* 0x000000fffffff290 */ /* 0x000fe2000fffe0ff */
[----:B------:R-:W-:Y:S11]  /*3f50*/  @!P4 BRA `(.L_x_72) ;  /* 0x000000000014c947 */ /* 0x000ff60003800000 */
[----:B------:R-:W-:Y:S02]  /*3f60*/  LOP3.LUT P0, RZ, R164, 0xff, RZ, 0xc0, !PT ;  /* 0x000000ffa4ff7812 */ /* 0x000fe4000780c0ff */
[----:B------:R-:W-:Y:S04]  /*3f70*/  PLOP3.LUT P5, PT, PT, PT, UP0, 0x80, 0x8 ;  /* 0x000000000008781c */ /* 0x000fe80003faf008 */
[----:B------:R-:W-:Y:S07]  /*3f80*/  PLOP3.LUT P5, PT, P5, PT, PT, 0x8, 0x80 ;  /* 0x000000000080781c */ /* 0x000fee0002fae170 */
[----:B------:R-:W-:Y:S11]  /*3f90*/  @P0 FSETP.EQ.AND P5, PT, R81, RZ, PT ;  /* 0x000000ff5100020b */ /* 0x000ff60003fa2000 */
[----:B------:R-:W-:Y:S02]  /*3fa0*/  @!UPT UIADD3 URZ, UPT, UPT, URZ, URZ, URZ ;  /* 0x000000fffffff290 */ /* 0x000fe4000fffe0ff */
.L_x_72:
[----:B------:R-:W3:Y:S01]  /*3fb0*/  SYNCS.PHASECHK.TRANS64.TRYWAIT P4, [UR6+0x38], R26 ;  /* 0x0000381aff0075a7 */ /* 0x000ee20008081106 */
[----:B------:R-:W-:Y:S01]  /*3fc0*/  @P3 SHF.R.U32.HI R27, RZ, 0x10, R21 ;  /* 0x00000010ff1b3819 */ /* 0x000fe20000011615 */
[----:B------:R-:W-:Y:S01]  /*3fd0*/  VIADD R29, R29, 0x1 ;  /* 0x000000011d1d7836 */ /* 0x000fe20000000000 */
[----:B------:R-:W5:Y:S08]  /*3fe0*/  LDC.64 R14, c[0x0][0xb10] ;  /* 0x0002c400ff0e7b82 */ /* 0x000f700000000a00 */
[----:B------:R-:W2:Y:S08]  /*3ff0*/  LDC.64 R10, c[0x0][0xb18] ;  /* 0x0002c600ff0a7b82 */ /* 0x000eb00000000a00 */
[----:B-1----:R-:W1:Y:S08]  /*4000*/  @!P1 LDC R0, c[0x0][0xb20] ;  /* 0x0002c800ff009b82 */ /* 0x002e700000000800 */
[----:B------:R-:W4:Y:S01]  /*4010*/  @!P1 LDC R3, c[0x0][0xb0c] ;  /* 0x0002c300ff039b82 */ /* 0x000f220000000800 */
[----:B-----5:R-:W-:Y:S05]  /*4020*/  @!P1 IMAD.HI.U32 R14, R13, R14, RZ ;  /* 0x0000000e0d0e9227 */ /* 0x020fea00078e00ff */
[----:B------:R-:W-:Y:S01]  /*4030*/  @!P1 SHF.R.U32.HI R14, RZ, R15, R14 ;  /* 0x0000000fff0e9219 */ /* 0x000fe2000001160e */
[----:B--2---:R-:W-:Y:S01]  /*4040*/  @!P1 IMAD.HI.U32 R11, R8, R11, RZ ;  /* 0x0000000b080b9227 */ /* 0x004fe200078e00ff */
[----:B------:R-:W-:Y:S04]  /*4050*/  @!P1 ISETP.NE.AND P0, PT, R10, 0x1, PT ;  /* 0x000000010a00980c */ /* 0x000fe80003f05270 */
[----:B-1----:R-:W-:Y:S02]  /*4060*/  @!P1 SHF.R.U32.HI R9, RZ, R0, R11 ;  /* 0x00000000ff099219 */ /* 0x002fe4000001160b */
[----:B----4-:R-:W-:Y:S02]  /*4070*/  @!P1 ISETP.NE.AND P2, PT, R3, 0x1, PT ;  /* 0x000000010300980c */ /* 0x010fe40003f45270 */
[----:B------:R-:W-:Y:S02]  /*4080*/  @!P1 SEL R9, R8, R9, !P0 ;  /* 0x0000000908099207 */ /* 0x000fe40004000000 */
[----:B------:R-:W-:Y:S02]  /*4090*/  ELECT P0, URZ, PT ;  /* 0x0000000000ff782f */ /* 0x000fe40003800000 */
[----:B------:R-:W-:Y:S05]  /*40a0*/  @!P1 SEL R14, R13, R14, !P2 ;  /* 0x0000000e0d0e9207 */ /* 0x000fea0005000000 */
[----:B------:R-:W-:Y:S02]  /*40b0*/  @!P1 IMAD.IADD R0, R9, 0x1, -R14 ;  /* 0x0000000109009824 */ /* 0x000fe400078e0a0e */
[----:B------:R-:W-:Y:S02]  /*40c0*/  @!P1 IMAD.IADD R9, R14, 0x1, -R9 ;  /* 0x000000010e099824 */ /* 0x000fe400078e0a09 */
[----:B------:R-:W-:Y:S02]  /*40d0*/  @!P1 IMAD R13, R0, R3, R13 ;  /* 0x00000003000d9224 */ /* 0x000fe400078e020d */
[----:B------:R-:W-:Y:S01]  /*40e0*/  @!P1 IMAD R8, R9, R10, R8 ;  /* 0x0000000a09089224 */ /* 0x000fe200078e0208 */
[----:B---3--:R-:W-:Y:S06]  /*40f0*/  @!P4 BRA `(.L_x_73) ;  /* 0x0000002c0094c947 */ /* 0x008fec0003800000 */
.L_x_122:
[----:B------:R-:W-:Y:S01]  /*4100*/  PLOP3.LUT P5, PT, P5, P0, PT, 0xf2, 0x2f ;  /* 0x00000000002f781c */ /* 0x000fe20002fa1e72 */
[----:B------:R-:W-:Y:S01]  /*4110*/  UMOV UR14, 0x0 ;  /* 0x00000000000e7882 */ /* 0x000fe20000000000 */
[----:B------:R-:W-:Y:S01]  /*4120*/  LOP3.LUT R30, R30, 0x1, RZ, 0x3c, !PT ;  /* 0x000000011e1e7812 */ /* 0x000fe200078e3cff */
[----:B------:R-:W-:Y:S01]  /*4130*/  UMOV UR15, 0x10000000 ;  /* 0x10000000000f7882 */ /* 0x000fe20000000000 */
[----:B------:R-:W-:Y:S01]  /*4140*/  UMOV UR12, UR36 ;  /* 0x00000024000c7c82 */ /* 0x000fe20008000000 */
[----:B------:R-:W-:Y:S08]  /*4150*/  @P3 R2UR UR36, R27 ;  /* 0x000000001b2432ca */ /* 0x000ff000000e0000 */
[----:B-1----:R-:W-:Y:S01]  /*4160*/  @!P5 IADD3 R3, P0, PT, R32, 0x580, RZ ;  /* 0x000005802003d810 */ /* 0x002fe20007f1e0ff */
[----:B------:R-:W-:Y:S01]  /*4170*/  @!P5 IMAD.SHL.U32 R155, R155, 0x40, RZ ;  /* 0x000000409b9bd824 */ /* 0x000fe200078e00ff */
[----:B------:R-:W-:Y:S01]  /*4180*/  VOTEU.ALL UP1, P5 ;  /* 0x0000000000ff7886 */ /* 0x000fe20002820000 */
[----:B------:R-:W-:Y:S01]  /*4190*/  @!P5 IMAD.SHL.U32 R165, R165, 0x80, RZ ;  /* 0x00000080a5a5d824 */ /* 0x000fe200078e00ff */
[----:B------:R-:W-:Y:S01]  /*41a0*/  @!P5 R2UR UR8, R3 ;  /* 0x000000000308d2ca */ /* 0x000fe200000e0000 */
[----:B------:R-:W-:Y:S01]  /*41b0*/  @!P5 IMAD.X R0, RZ, RZ, R33, P0 ;  /* 0x000000ffff00d224 */ /* 0x000fe200000e0621 */
[----:B------:R-:W-:Y:S01]  /*41c0*/  @!P5 R2UR UR10, R155 ;  /* 0x000000009b0ad2ca */ /* 0x000fe200000e0000 */
[----:B------:R-:W-:Y:S01]  /*41d0*/  @!UP1 UIADD3 UR9, UPT, UPT, UR6, 0x30, URZ ;  /* 0x0000003006099890 */ /* 0x000fe2000fffe0ff */
[----:B------:R-:W-:Y:S01]  /*41e0*/  @!P5 R2UR UR11, R165 ;  /* 0x00000000a50bd2ca */ /* 0x000fe200000e0000 */
[----:B------:R-:W-:Y:S01]  /*41f0*/  IMAD.IADD R155, R8, 0x1, R143 ;  /* 0x00000001089b7824 */ /* 0x000fe200078e028f */
[----:B------:R-:W-:Y:S01]  /*4200*/  @!P5 R2UR UR7, R0 ;  /* 0x000000000007d2ca */ /* 0x000fe200000e0000 */
[----:B------:R-:W-:Y:S01]  /*4210*/  IMAD.IADD R165, R13, 0x1, R154 ;  /* 0x000000010da57824 */ /* 0x000fe200078e029a */
[C---:B------:R-:W-:Y:S04]  /*4220*/  ISETP.NE.AND P0, PT, R29.reuse, 0x2, PT ;  /* 0x000000021d00780c */ /* 0x040fe80003f05270 */
[----:B------:R-:W-:Y:S01]  /*4230*/  SEL R3, RZ, 0x1, P0 ;  /* 0x00000001ff037807 */ /* 0x000fe20000000000 */
[----:B------:R-:W-:Y:S01]  /*4240*/  IMAD.U32 R10, RZ, RZ, UR8 ;  /* 0x00000008ff0a7e24 */ /* 0x000fe2000f8e00ff */
[----:B------:R-:W-:Y:S01]  /*4250*/  @!UP1 UIADD3 UR8, UPT, UPT, UR6, 0x200, URZ ;  /* 0x0000020006089890 */ /* 0x000fe2000fffe0ff */
[----:B------:R-:W-:Y:S01]  /*4260*/  SEL R29, R29, RZ, P0 ;  /* 0x000000ff1d1d7207 */ /* 0x000fe20000000000 */
[----:B------:R-:W-:Y:S01]  /*4270*/  VOTEU.ALL UP1, P5 ;  /* 0x0000000000ff7886 */ /* 0x000fe20002820000 */
[----:B------:R-:W-:Y:S02]  /*4280*/  LOP3.LUT R28, R28, R3, RZ, 0x3c, !PT ;  /* 0x000000031c1c7212 */ /* 0x000fe400078e3cff */
[----:B------:R-:W-:Y:S01]  /*4290*/  IMAD.U32 R11, RZ, RZ, UR7 ;  /* 0x00000007ff0b7e24 */ /* 0x000fe2000f8e00ff */
[----:B------:R-:W-:Y:S04]  /*42a0*/  @!P5 R2UR UR16, R10 ;  /* 0x000000000a10d2ca */ /* 0x000fe800000e0000 */
[----:B------:R-:W-:Y:S11]  /*42b0*/  @!P5 R2UR UR17, R11 ;  /* 0x000000000b11d2ca */ /* 0x000ff600000e0000 */
[----:B------:R-:W-:Y:S02]  /*42c0*/  @!UPT UIADD3 URZ, UPT, UPT, URZ, URZ, URZ ;  /* 0x000000fffffff290 */ /* 0x000fe4000fffe0ff */
[----:B------:R3:W-:Y:S01]  /*42d0*/  @!UP1 UTMALDG.3D [UR8], [UR16], desc[UR14] ;  /* 0x00000e08100095b4 */ /* 0x0007e20008011000 */
[----:B------:R3:W-:Y:S01]  /*42e0*/  @!P5 SYNCS.ARRIVE.TRANS64.RED.A0TR RZ, [UR6+0x30], R25 ;  /* 0x00003019ffffd9a7 */ /* 0x0007e20008300406 */
[----:B------:R-:W-:Y:S01]  /*42f0*/  UPLOP3.LUT UP1, UPT, UPT, UPT, UPT, 0x80, 0x8 ;  /* 0x000000000008789c */ /* 0x000fe20003f2f070 */
[----:B------:R-:W-:Y:S01]  /*4300*/  SYNCS.ARRIVE.TRANS64.RED.A1T0 RZ, [UR37], RZ ;  /* 0x000000ffffff79a7 */ /* 0x000fe20008100425 */
[----:B------:R-:W-:Y:S09]  /*4310*/  @P3 BRA `(.L_x_74) ;  /* 0xfffffff400b43947 */ /* 0x000ff2000383ffff */
[----:B------:R-:W-:Y:S07]  /*4320*/  MOV R0, UR6 ;  /* 0x0000000600007c02 */ /* 0x000fee0008000f00 */
.L_x_75:
[----:B-1----:R-:W-:-:S04]  /*4330*/  SHF.L.U32 R3, R30, 0x1f, RZ ;  /* 0x0000001f1e037819 */ /* 0x002fc800000006ff */
[----:B------:R1:W2:Y:S03]  /*4340*/  SYNCS.PHASECHK.TRANS64.TRYWAIT P0, [R0+URZ+0x38], R3 ;  /* 0x00003803000075a7 */ /* 0x0002a600080011ff */
[----:B--2---:R-:W-:Y:S05]  /*4350*/  @!P0 NANOSLEEP.SYNCS 0x989680 ;  /* 0x009896800000895d */ /* 0x004fea0003900000 */
[----:B------:R-:W2:Y:S02]  /*4360*/  @!P0 SYNCS.PHASECHK.TRANS64 P0, [R0+URZ+0x38], R3 ;  /* 0x00003803000085a7 */ /* 0x000ea400080010ff */
[----:B--23--:R-:W-:Y:S05]  /*4370*/  @P0 EXIT ;  /* 0x000000000000094d */ /* 0x00cfea0003800000 */
[----:B------:R-:W-:Y:S05]  /*4380*/  BRA `(.L_x_75) ;  /* 0xfffffffc00e87947 */ /* 0x000fea000383ffff */
.L_x_66:
[----:B------:R-:W-:-:S06]  /*4390*/  UISETP.GE.AND UP1, UPT, UR8, 0x4, UPT ;  /* 0x000000040800788c */ /* 0x000fcc000bf26270 */
[----:B------:R-:W-:-:S13]  /*43a0*/  PLOP3.LUT P0, PT, PT, PT, UP1, 0x80, 0x8 ;  /* 0x000000000008781c */ /* 0x000fda0003f0f018 */
[----:B------:R-:W-:Y:S05]  /*43b0*/  @!P0 EXIT ;  /* 0x000000000000894d */ /* 0x000fea0003800000 */
[----:B------:R-:W-:Y:S01]  /*43c0*/  BAR.SYNC.DEFER_BLOCKING 0x6, 0xa0 ;  /* 0x0182800000007b1d */ /* 0x000fe20000010000 */
[C---:B------:R-:W-:Y:S02]  /*43d0*/  IMAD.SHL.U32 R3, R166.reuse, 0x40, RZ ;  /* 0x00000040a6037824 */ /* 0x040fe400078e00ff */
[----:B------:R-:W-:Y:S02]  /*43e0*/  HFMA2 R76, -RZ, RZ, 0, 0 ;  /* 0x00000000ff4c7431 */ /* 0x000fe400000001ff */
[C---:B------:R-:W-:Y:S01]  /*43f0*/  IMAD.SHL.U32 R168, R166.reuse, 0x8, RZ ;  /* 0x00000008a6a87824 */ /* 0x040fe200078e00ff */
[----:B------:R-:W-:Y:S01]  /*4400*/  CS2R R174, SRZ ;  /* 0x0000000000ae7805 */ /* 0x000fe2000001ff00 */
[----:B------:R-:W-:Y:S01]  /*4410*/  IMAD.U32 R79, R166, 0x10000, RZ ;  /* 0x00010000a64f7824 */ /* 0x000fe200078e00ff */
[----:B------:R-:W-:Y:S01]  /*4420*/  UMOV UR43, 0x400 ;  /* 0x00000400002b7882 */ /* 0x000fe20000000000 */
[----:B------:R-:W-:Y:S01]  /*4430*/  LOP3.LUT R5, R3, 0x180, RZ, 0xc0, !PT ;  /* 0x0000018003057812 */ /* 0x000fe200078ec0ff */
[----:B------:R-:W-:Y:S01]  /*4440*/  ULEA UR43, UR37, UR43, 0x18 ;  /* 0x0000002b252b7291 */ /* 0x000fe2000f8ec0ff */
[----:B------:R-:W1:Y:S01]  /*4450*/  LDC R167, c[0x0][0x370] ;  /* 0x0000dc00ffa77b82 */ /* 0x000e620000000800 */
[----:B------:R-:W-:Y:S01]  /*4460*/  LOP3.LUT R79, R79, 0x600000, RZ, 0xc0, !PT ;  /* 0x006000004f4f7812 */ /* 0x000fe200078ec0ff */
[----:B------:R-:W-:Y:S01]  /*4470*/  IMAD.MOV.U32 R181, RZ, RZ, RZ ;  /* 0x000000ffffb57224 */ /* 0x000fe200078e00ff */
[----:B------:R-:W-:Y:S01]  /*4480*/  LOP3.LUT R168, R5, 0x30, R168, 0xf8, !PT ;  /* 0x0000003005a87812 */ /* 0x000fe200078ef8a8 */
[----:B------:R-:W-:Y:S01]  /*4490*/  UIADD3 UR4, UPT, UPT, UR43, 0x2200, URZ ;  /* 0x000022002b047890 */ /* 0x000fe2000fffe0ff */
[----:B------:R-:W-:Y:S01]  /*44a0*/  IMAD.MOV.U32 R173, RZ, RZ, RZ ;  /* 0x000000ffffad7224 */ /* 0x000fe200078e00ff */
[----:B------:R-:W2:Y:S01]  /*44b0*/  LDCU.64 UR46, c[0x0][0x348] ;  /* 0x00006900ff2e77ac */ /* 0x000ea20008000a00 */
[----:B------:R-:W-:Y:S01]  /*44c0*/  LOP3.LUT R168, R168, 0x1e40, R3, 0xf8, !PT ;  /* 0x00001e40a8a87812 */ /* 0x000fe200078ef803 */
[----:B------:R-:W4:Y:S01]  /*44d0*/  LDC R74, c[0x0][0xb0c] ;  /* 0x0002c300ff4a7b82 */ /* 0x000f220000000800 */
[----:B------:R-:W-:Y:S01]  /*44e0*/  IMAD.SHL.U32 R3, R166, 0x10, RZ ;  /* 0x00000010a6037824 */ /* 0x000fe200078e00ff */
[----:B------:R-:W-:Y:S01]  /*44f0*/  MOV R179, UR4 ;  /* 0x0000000400b37c02 */ /* 0x000fe20008000f00 */
[----:B------:R-:W1:Y:S03]  /*4500*/  LDCU.64 UR38, c[0x0][0x888] ;  /* 0x00011100ff2677ac */ /* 0x000e660008000a00 */
[C---:B------:R-:W-:Y:S01]  /*4510*/  LOP3.LUT R5, R3.reuse, 0x20, RZ, 0xc0, !PT ;  /* 0x0000002003057812 */ /* 0x040fe200078ec0ff */
[----:B------:R-:W3:Y:S01]  /*4520*/  LDS R0, [UR43+0x100] ;  /* 0x0001002bff007984 */ /* 0x000ee20008000800 */
[----:B------:R-:W1:Y:S01]  /*4530*/  LDC R170, c[0x0][0xb20] ;  /* 0x0002c800ffaa7b82 */ /* 0x000e620000000800 */
[----:B------:R-:W-:Y:S01]  /*4540*/  LOP3.LUT R3, R3, 0x40, RZ, 0xc0, !PT ;  /* 0x0000004003037812 */ /* 0x000fe200078ec0ff */
[----:B------:R-:W-:-:S06]  /*4550*/  UIADD3 UR42, UPT, UPT, UR43, 0x200, URZ ;  /* 0x000002002b2a7890 */ /* 0x000fcc000fffe0ff */
[----:B------:R-:W1:Y:S08]  /*4560*/  LDC R73, c[0x0][0xb30] ;  /* 0x0002cc00ff497b82 */ /* 0x000e700000000800 */
[----:B------:R-:W1:Y:S08]  /*4570*/  LDC.64 R152, c[0x0][0xb10] ;  /* 0x0002c400ff987b82 */ /* 0x000e700000000a00 */
[----:B------:R-:W1:Y:S08]  /*4580*/  LDC.64 R70, c[0x0][0xb18] ;  /* 0x0002c600ff467b82 */ /* 0x000e700000000a00 */
[----:B------:R-:W1:Y:S01]  /*4590*/  LDC.64 R148, c[0x0][0x888] ;  /* 0x00022200ff947b82 */ /* 0x000e620000000a00 */
[----:B---3--:R-:W-:-:S07]  /*45a0*/  IMAD.IADD R79, R0, 0x1, R79 ;  /* 0x00000001004f7824 */ /* 0x008fce00078e024f */
[----:B------:R-:W3:Y:S01]  /*45b0*/  LDC.64 R68, c[0x0][0xb28] ;  /* 0x0002ca00ff447b82 */ /* 0x000ee20000000a00 */
[----:B------:R-:W-:-:S05]  /*45c0*/  VIADD R0, R168, UR43 ;  /* 0x0000002ba8007c36 */ /* 0x000fca0008000000 */
[--C-:B------:R-:W-:Y:S02]  /*45d0*/  IADD3 R178, PT, PT, -R5, 0x200, R0.reuse ;  /* 0x0000020005b27810 */ /* 0x100fe40007ffe100 */
[----:B------:R-:W1:Y:S01]  /*45e0*/  LDC.64 R150, c[0x0][0x890] ;  /* 0x00022400ff967b82 */ /* 0x000e620000000a00 */
[----:B------:R-:W-:Y:S02]  /*45f0*/  IADD3 R177, PT, PT, -R3, 0x200, R0 ;  /* 0x0000020003b17810 */ /* 0x000fe40007ffe100 */
[----:B------:R-:W-:-:S05]  /*4600*/  IMAD.IADD R176, R178, 0x1, -R3 ;  /* 0x00000001b2b07824 */ /* 0x000fca00078e0a03 */
[----:B------:R-:W1:Y:S08]  /*4610*/  LDC.64 R146, c[0x0][0x8b0] ;  /* 0x00022c00ff927b82 */ /* 0x000e700000000a00 */
[----:B------:R-:W1:Y:S08]  /*4620*/  LDC.64 R144, c[0x0][0x8a8] ;  /* 0x00022a00ff907b82 */ /* 0x000e700000000a00 */
[----:B--2-4-:R-:W1:Y:S02]  /*4630*/  LDC R172, c[0x0][0x374] ;  /* 0x0000dd00ffac7b82 */ /* 0x014e640000000800 */
.L_x_93:
[C---:B------:R-:W-:Y:S02]  /*4640*/  LEA R0, R181.reuse, UR43, 0x3 ;  /* 0x0000002bb5007c11 */ /* 0x040fe4000f8e18ff */
[----:B------:R-:W-:Y:S02]  /*4650*/  SHF.L.U32 R3, R174, 0x1f, RZ ;  /* 0x0000001fae037819 */ /* 0x000fe400000006ff */
[----:B------:R-:W-:Y:S02]  /*4660*/  LEA R16, R181, UR43, 0x4 ;  /* 0x0000002bb5107c11 */ /* 0x000fe4000f8e20ff */
[----:B--2---:R-:W2:Y:S02]  /*4670*/  SYNCS.PHASECHK.TRANS64.TRYWAIT P0, [R0+URZ+0x50], R3 ;  /* 0x00005003000075a7 */ /* 0x004ea400080011ff */
[----:B-12---:R-:W-:Y:S05]  /*4680*/  @!P0 BRA `(.L_x_76) ;  /* 0x0000002800488947 */ /* 0x006fea0003800000 */
.L_x_123:
[----:B------:R-:W4:Y:S01]  /*4690*/  LDC.64 R12, c[0x0][0xb10] ;  /* 0x0002c400ff0c7b82 */ /* 0x000f220000000a00 */
[----:B------:R-:W3:Y:S01]  /*46a0*/  LDS.128 R16, [R16+0xe0] ;  /* 0x0000e00010107984 */ /* 0x000ee20000000c00 */
[----:B-1----:R-:W-:Y:S01]  /*46b0*/  ISETP.NE.AND P1, PT, R73, 0x1, PT ;  /* 0x000000014900780c */ /* 0x002fe20003f25270 */
[----:B--2---:R-:W-:Y:S01]  /*46c0*/  VIADD R0, R0, 0x60 ;  /* 0x0000006000007836 */ /* 0x004fe20000000000 */
[----:B------:R-:W-:Y:S04]  /*46d0*/  ISETP.GE.AND P0, PT, R72, 0x1, PT ;  /* 0x000000014800780c */ /* 0x000fe80003f06270 */
[----:B------:R-:W1:Y:S01]  /*46e0*/  LDC.64 R10, c[0x0][0xb18] ;  /* 0x0002c600ff0a7b82 */ /* 0x000e620000000a00 */
[----:B------:R-:W-:Y:S01]  /*46f0*/  PRMT R0, RZ, 0x654, R0 ;  /* 0x00000654ff007816 */ /* 0x000fe20000000000 */
[----:B------:R-:W-:Y:S01]  /*4700*/  @!PT LDS RZ, [RZ] ;  /* 0x00000000fffff984 */ /* 0x000fe20000000800 */
[----:B------:R-:W-:Y:S01]  /*4710*/  @!PT LDS RZ, [RZ] ;  /* 0x00000000fffff984 */ /* 0x000fe20000000800 */
[----:B------:R-:W-:Y:S01]  /*4720*/  @!PT LDS RZ, [RZ] ;  /* 0x00000000fffff984 */ /* 0x000fe20000000800 */
[----:B------:R-:W-:Y:S01]  /*4730*/  @!PT LDS RZ, [RZ] ;  /* 0x00000000fffff984 */ /* 0x000fe20000000800 */
[----:B------:R2:W-:Y:S06]  /*4740*/  MEMBAR.ALL.CTA ;  /* 0x0000000000007992 */ /* 0x0005ec0000008000 */
[----:B--2---:R-:W2:Y:S01]  /*4750*/  FENCE.VIEW.ASYNC.S ;  /* 0x00000000000073c6 */ /* 0x004ea20000000000 */
[----:B------:R-:W1:Y:S08]  /*4760*/  @!P1 LDC R14, c[0x0][0xb20] ;  /* 0x0002c800ff0e9b82 */ /* 0x000e700000000800 */
[----:B------:R-:W1:Y:S01]  /*4770*/  @!P1 LDC R9, c[0x0][0xb0c] ;  /* 0x0002c300ff099b82 */ /* 0x000e620000000800 */
[----:B--2---:R2:W-:Y:S01]  /*4780*/  SYNCS.ARRIVE.TRANS64.RED.A1T0 RZ, [R0+URZ], RZ ;  /* 0x000000ff00ff79a7 */ /* 0x0045e200081004ff */
[----:B---3--:R-:W-:Y:S04]  /*4790*/  LOP3.LUT P4, RZ, R18, 0x1, RZ, 0xc0, !PT ;  /* 0x0000000112ff7812 */ /* 0x008fe8000788c0ff */
[----:B------:R-:W-:Y:S09]  /*47a0*/  P2R R180, PR, RZ, 0x10 ;  /* 0x00000010ffb47803 */ /* 0x000ff20000000000 */
[----:B------:R-:W-:Y:S02]  /*47b0*/  @P4 MOV R77, R16 ;  /* 0x00000010004d4202 */ /* 0x000fe40000000f00 */
[----:B------:R-:W-:Y:S01]  /*47c0*/  @P4 LOP3.LUT R75, R17, 0xffff, RZ, 0xc0, !PT ;  /* 0x0000ffff114b4812 */ /* 0x000fe200078ec0ff */
[----:B--2-4-:R-:W-:Y:S06]  /*47d0*/  @!P0 BRA `(.L_x_77) ;  /* 0x0000000000a48947 */ /* 0x014fec0003800000 */
[----:B------:R-:W-:Y:S01]  /*47e0*/  IMAD.HI.U32 R21, R172, R71, RZ ;  /* 0x00000047ac157227 */ /* 0x000fe200078e00ff */
[----:B------:R-:W-:Y:S02]  /*47f0*/  ISETP.NE.AND P0, PT, R70, 0x1, PT ;  /* 0x000000014600780c */ /* 0x000fe40003f05270 */
[----:B------:R-:W-:Y:S01]  /*4800*/  ISETP.NE.AND P2, PT, R72, 0x1, PT ;  /* 0x000000014800780c */ /* 0x000fe20003f45270 */
[----:B------:R-:W-:Y:S01]  /*4810*/  IMAD.HI.U32 R20, R167, R152, RZ ;  /* 0x00000098a7147227 */ /* 0x000fe200078e00ff */
[----:B------:R-:W-:Y:S02]  /*4820*/  SHF.R.U32.HI R21, RZ, R170, R21 ;  /* 0x000000aaff157219 */ /* 0x000fe40000011615 */
[----:B------:R-:W-:Y:S01]  /*4830*/  ISETP.NE.AND P3, PT, R74, 0x1, PT ;  /* 0x000000014a00780c */ /* 0x000fe20003f65270 */
[----:B------:R-:W-:Y:S01]  /*4840*/  IMAD.HI.U32 R24, R77, R152, RZ ;  /* 0x000000984d187227 */ /* 0x000fe200078e00ff */
[----:B------:R-:W-:Y:S02]  /*4850*/  SHF.R.U32.HI R20, RZ, R153, R20 ;  /* 0x00000099ff147219 */ /* 0x000fe40000011614 */
[----:B------:R-:W-:Y:S01]  /*4860*/  SEL R3, R172, R21, !P0 ;  /* 0x00000015ac037207 */ /* 0x000fe20004000000 */
[----:B------:R-:W-:Y:S01]  /*4870*/  IMAD.HI.U32 R21, R75, R71, RZ ;  /* 0x000000474b157227 */ /* 0x000fe200078e00ff */
[----:B------:R-:W-:Y:S02]  /*4880*/  SEL R7, R167, R20, !P3 ;  /* 0x00000014a7077207 */ /* 0x000fe40005800000 */
[----:B------:R-:W-:Y:S01]  /*4890*/  SHF.R.U32.HI R24, RZ, R153, R24 ;  /* 0x00000099ff187219 */ /* 0x000fe20000011618 */
[-C--:B------:R-:W-:Y:S04]  /*48a0*/  IMAD.HI.U32 R20, R3, R68.reuse, RZ ;  /* 0x0000004403147227 */ /* 0x080fe800078e00ff */
[----:B------:R-:W-:Y:S01]  /*48b0*/  IMAD.HI.U32 R22, R7, R68, RZ ;  /* 0x0000004407167227 */ /* 0x000fe200078e00ff */
[-C--:B------:R-:W-:Y:S02]  /*48c0*/  @P2 SHF.R.U32.HI R3, RZ, R69.reuse, R20 ;  /* 0x00000045ff032219 */ /* 0x080fe40000011614 */
[----:B------:R-:W-:Y:S02]  /*48d0*/  SHF.R.U32.HI R20, RZ, R170, R21 ;  /* 0x000000aaff147219 */ /* 0x000fe40000011615 */
[----:B------:R-:W-:Y:S01]  /*48e0*/  @P2 SHF.R.U32.HI R7, RZ, R69, R22 ;  /* 0x00000045ff072219 */ /* 0x000fe20000011616 */
[C---:B------:R-:W-:Y:S01]  /*48f0*/  IMAD R2, R72.reuse, R3, RZ ;  /* 0x0000000348027224 */ /* 0x040fe200078e02ff */
[----:B------:R-:W-:Y:S02]  /*4900*/  SEL R5, R75, R20, !P0 ;  /* 0x000000144b057207 */ /* 0x000fe40004000000 */
[----:B------:R-:W-:Y:S01]  /*4910*/  SEL R3, R77, R24, !P3 ;  /* 0x000000184d037207 */ /* 0x000fe20005800000 */
[----:B------:R-:W-:Y:S01]  /*4920*/  IMAD R4, R72, R7, RZ ;  /* 0x0000000748047224 */ /* 0x000fe200078e02ff */
[C---:B------:R-:W-:Y:S01]  /*4930*/  ISETP.GE.AND P0, PT, R5.reuse, R2, PT ;  /* 0x000000020500720c */ /* 0x040fe20003f06270 */
[----:B------:R-:W-:Y:S03]  /*4940*/  IMAD.HI.U32 R6, R5, R68, RZ ;  /* 0x0000004405067227 */ /* 0x000fe600078e00ff */
[----:B------:R-:W-:Y:S01]  /*4950*/  ISETP.GE.OR P0, PT, R3, R4, P0 ;  /* 0x000000040300720c */ /* 0x000fe20000706670 */
[----:B------:R-:W-:Y:S01]  /*4960*/  IMAD.MOV R4, RZ, RZ, -R3 ;  /* 0x000000ffff047224 */ /* 0x000fe200078e0a03 */
[-C--:B------:R-:W-:Y:S03]  /*4970*/  SHF.R.U32.HI R6, RZ, R69.reuse, R6 ;  /* 0x00000045ff067219 */ /* 0x080fe60000011606 */
[----:B------:R-:W-:Y:S01]  /*4980*/  IMAD R77, R74, R4, R77 ;  /* 0x000000044a4d7224 */ /* 0x000fe200078e024d */
[----:B------:R-:W-:Y:S05]  /*4990*/  SEL R15, R5, R6, !P2 ;  /* 0x00000006050f7207 */ /* 0x000fea0005000000 */
[----:B------:R-:W-:Y:S02]  /*49a0*/  IMAD.MOV R6, RZ, RZ, -R15 ;  /* 0x000000ffff067224 */ /* 0x000fe400078e0a0f */
[C---:B------:R-:W-:Y:S04]  /*49b0*/  @!P0 IMAD.HI.U32 R2, R3.reuse, R68, RZ ;  /* 0x0000004403028227 */ /* 0x040fe800078e00ff */
[----:B------:R-:W-:Y:S01]  /*49c0*/  IMAD R6, R72, R6, R5 ;  /* 0x0000000648067224 */ /* 0x000fe200078e0205 */
[----:B------:R-:W-:Y:S04]  /*49d0*/  @!P0 SHF.R.U32.HI R2, RZ, R69, R2 ;  /* 0x00000045ff028219 */ /* 0x000fe80000011602 */
[----:B------:R-:W-:Y:S02]  /*49e0*/  @!P0 SEL R0, R3, R2, !P2 ;  /* 0x0000000203008207 */ /* 0x000fe40005000000 */
[----:B------:R-:W-:Y:S02]  /*49f0*/  IADD3 R2, PT, PT, -R5, RZ, RZ ;  /* 0x000000ff05027210 */ /* 0x000fe40007ffe1ff */
[----:B------:R-:W-:Y:S01]  /*4a00*/  @!P0 IADD3 R8, PT, PT, R15, -R0, RZ ;  /* 0x800000000f088210 */ /* 0x000fe20007ffe0ff */
[----:B------:R-:W-:Y:S02]  /*4a10*/  @!P0 IMAD R0, R7, R6, R0 ;  /* 0x0000000607008224 */ /* 0x000fe400078e0200 */
[----:B------:R-:W-:Y:S02]  /*4a20*/  IMAD R75, R70, R2, R75 ;  /* 0x00000002464b7224 */ /* 0x000fe400078e024b */
[----:B------:R-:W-:Y:S02]  /*4a30*/  @!P0 IMAD R5, R8, R72, R3 ;  /* 0x0000004808058224 */ /* 0x000fe400078e0203 */
[----:B------:R-:W-:Y:S04]  /*4a40*/  @!P0 IMAD.MOV.U32 R3, RZ, RZ, R0 ;  /* 0x000000ffff038224 */ /* 0x000fe800078e0000 */
[----:B------:R-:W-:Y:S02]  /*4a50*/  IMAD R77, R3, R74, R77 ;  /* 0x0000004a034d7224 */ /* 0x000fe400078e024d */
[----:B------:R-:W-:Y:S07]  /*4a60*/  IMAD R75, R5, R70, R75 ;  /* 0x00000046054b7224 */ /* 0x000fee00078e024b */
.L_x_77:
[----:B------:R-:W-:Y:S01]  /*4a70*/  @!P1 IMAD.HI.U32 R0, R77, R12, RZ ;  /* 0x0000000c4d009227 */ /* 0x000fe200078e00ff */
[----:B-1----:R-:W-:Y:S01]  /*4a80*/  @!P1 ISETP.NE.AND P0, PT, R10, 0x1, PT ;  /* 0x000000010a00980c */ /* 0x002fe20003f05270 */
[----:B------:R-:W-:Y:S01]  /*4a90*/  ULOP3.LUT UP0, URZ, UR42, 0x1b0, URZ, 0xc0, !UPT ;  /* 0x000001b02aff7892 */ /* 0x000fe2000f80c0ff */
[----:B------:R-:W-:Y:S01]  /*4aa0*/  @!P1 ISETP.NE.AND P2, PT, R9, 0x1, PT ;  /* 0x000000010900980c */ /* 0x000fe20003f45270 */
[----:B------:R-:W-:Y:S01]  /*4ab0*/  @!P1 IMAD.HI.U32 R3, R75, R11, RZ ;  /* 0x0000000b4b039227 */ /* 0x000fe200078e00ff */
[----:B------:R-:W-:Y:S02]  /*4ac0*/  @!P1 SHF.R.U32.HI R0, RZ, R13, R0 ;  /* 0x0000000dff009219 */ /* 0x000fe40000011600 */
[----:B------:R-:W-:Y:S01]  /*4ad0*/  @P4 SHF.R.U32.HI R171, RZ, 0x10, R17 ;  /* 0x00000010ffab4819 */ /* 0x000fe20000011611 */
[----:B------:R-:W-:Y:S01]  /*4ae0*/  VIADD R181, R181, 0x1 ;  /* 0x00000001b5b57836 */ /* 0x000fe20000000000 */
[----:B------:R-:W-:Y:S02]  /*4af0*/  @!P1 SHF.R.U32.HI R2, RZ, R14, R3 ;  /* 0x0000000eff029219 */ /* 0x000fe40000011603 */
[----:B------:R-:W-:Y:S02]  /*4b00*/  @!P1 SEL R3, R77, R0, !P2 ;  /* 0x000000004d039207 */ /* 0x000fe40005000000 */
[----:B------:R-:W-:Y:S05]  /*4b10*/  @!P1 SEL R2, R75, R2, !P0 ;  /* 0x000000024b029207 */ /* 0x000fea0004000000 */
[----:B------:R-:W-:Y:S02]  /*4b20*/  @!P1 IMAD.IADD R0, R2, 0x1, -R3 ;  /* 0x0000000102009824 */ /* 0x000fe400078e0a03 */
[----:B------:R-:W-:Y:S02]  /*4b30*/  @!P1 IMAD.IADD R2, R3, 0x1, -R2 ;  /* 0x0000000103029824 */ /* 0x000fe400078e0a02 */
[----:B------:R-:W-:Y:S02]  /*4b40*/  @!P1 IMAD R77, R0, R9, R77 ;  /* 0x00000009004d9224 */ /* 0x000fe400078e024d */
[----:B------:R-:W-:Y:S01]  /*4b50*/  @!P1 IMAD R75, R2, R10, R75 ;  /* 0x0000000a024b9224 */ /* 0x000fe200078e024b */
[----:B------:R-:W-:Y:S06]  /*4b60*/  BRA.U !UP0, `(.L_x_78) ;  /* 0x0000000108407547 */ /* 0x000fec000b800000 */
[----:B------:R-:W1:Y:S01]  /*4b70*/  LDCU.64 UR8, c[0x4][0x80] ;  /* 0x01001000ff0877ac */ /* 0x000e620008000a00 */
[----:B------:R-:W-:Y:S01]  /*4b80*/  MOV R3, 0x0 ;  /* 0x0000000000037802 */ /* 0x000fe20000000f00 */
[----:B------:R-:W-:Y:S02]  /*4b90*/  HFMA2 R12, -RZ, RZ, 0, 5.9604644775390625e-08 ;  /* 0x00000001ff0c7431 */ /* 0x000fe400000001ff */
[----:B------:R-:W-:Y:S02]  /*4ba0*/  IMAD.MOV.U32 R8, RZ, RZ, 0x70 ;  /* 0x00000070ff087424 */ /* 0x000fe400078e00ff */
[----:B------:R-:W-:Y:S01]  /*4bb0*/  IMAD.MOV.U32 R13, RZ, RZ, RZ ;  /* 0x000000ffff0d7224 */ /* 0x000fe200078e00ff */
[----:B------:R-:W2:Y:S01]  /*4bc0*/  LDCU.64 UR6, c[0x4][0x88] ;  /* 0x01001100ff0677ac */ /* 0x000ea20008000a00 */
[----:B------:R-:W3:Y:S01]  /*4bd0*/  LDC.64 R2, c[0x4][R3] ;  /* 0x0100000003027b82 */ /* 0x000ee20000000a00 */
[----:B------:R-:W4:Y:S01]  /*4be0*/  LDCU.64 UR4, c[0x4][0x8] ;  /* 0x01000100ff0477ac */ /* 0x000f220008000a00 */
[----:B-1----:R-:W-:Y:S01]  /*4bf0*/  MOV R5, UR9 ;  /* 0x0000000900057c02 */ /* 0x002fe20008000f00 */
[----:B------:R-:W-:Y:S01]  /*4c00*/  IMAD.U32 R4, RZ, RZ, UR8 ;  /* 0x00000008ff047e24 */ /* 0x000fe2000f8e00ff */
[----:B--2---:R-:W-:Y:S01]  /*4c10*/  MOV R7, UR7 ;  /* 0x0000000700077c02 */ /* 0x004fe20008000f00 */
[----:B------:R-:W-:Y:S01]  /*4c20*/  IMAD.U32 R6, RZ, RZ, UR6 ;  /* 0x00000006ff067e24 */ /* 0x000fe2000f8e00ff */
[----:B----4-:R-:W-:Y:S01]  /*4c30*/  MOV R11, UR5 ;  /* 0x00000005000b7c02 */ /* 0x010fe20008000f00 */
[----:B------:R-:W-:Y:S02]  /*4c40*/  IMAD.U32 R10, RZ, RZ, UR4 ;  /* 0x00000004ff0a7e24 */ /* 0x000fe4000f8e00ff */
[----:B------:R-:W-:Y:S07]  /*4c50*/  LEPC R20, `(.L_x_78) ;  /* 0x000000001014794e */ /* 0x000fee0000000000 */
[----:B---3-5:R-:W-:Y:S05]  /*4c60*/  CALL.ABS.NOINC R2 ;  /* 0x0000000002007343 */ /* 0x028fea0003c00000 */
.L_x_78:
[----:B------:R-:W-:Y:S01]  /*4c70*/  LOP3.LUT P0, RZ, R179, 0x1b0, RZ, 0xc0, !PT ;  /* 0x000001b0b3ff7812 */ /* 0x000fe2000780c0ff */
[----:B------:R-:W-:Y:S11]  /*4c80*/  BSSY.RECONVERGENT B6, `(.L_x_79) ;  /* 0x0000013000067945 */ /* 0x000ff60003800200 */
[----:B------:R-:W-:Y:S01]  /*4c90*/  @!UPT UIADD3 URZ, UPT, UPT, URZ, URZ, URZ ;  /* 0x000000fffffff290 */ /* 0x000fe2000fffe0ff */
[----:B------:R-:W-:Y:S05]  /*4ca0*/  @!P0 BRA `(.L_x_80) ;  /* 0x0000000000408947 */ /* 0x000fea0003800000 */
        /* <DEDUP_REMOVED lines=16> */
.L_x_80:
[----:B------:R-:W-:Y:S05]  /*4db0*/  BSYNC.RECONVERGENT B6 ;  /* 0x0000000000067941 */ /* 0x000fea0003800200 */
.L_x_79:
[----:B------:R-:W-:Y:S01]  /*4dc0*/  ISETP.NE.U32.AND P3, PT, R150, RZ, PT ;  /* 0x000000ff9600720c */ /* 0x000fe20003f65070 */
[----:B------:R-:W-:Y:S01]  /*4dd0*/  UISETP.NE.AND UP1, UPT, UR44, URZ, UPT ;  /* 0x000000ff2c00728c */ /* 0x000fe2000bf25270 */
[----:B------:R-:W-:Y:S02]  /*4de0*/  ISETP.NE.U32.AND P4, PT, R146, RZ, PT ;  /* 0x000000ff9200720c */ /* 0x000fe40003f85070 */
[----:B------:R-:W-:Y:S02]  /*4df0*/  ISETP.NE.AND.EX P3, PT, R151, RZ, PT, P3 ;  /* 0x000000ff9700720c */ /* 0x000fe40003f65330 */
[----:B------:R-:W-:Y:S02]  /*4e00*/  PLOP3.LUT P1, PT, PT, PT, PT, 0x8, 0x80 ;  /* 0x000000000080781c */ /* 0x000fe40003f2e170 */
[----:B------:R-:W-:Y:S02]  /*4e10*/  PLOP3.LUT P0, PT, PT, PT, UP1, 0x80, 0x8 ;  /* 0x000000000008781c */ /* 0x000fe40003f0f018 */
[----:B------:R-:W-:Y:S02]  /*4e20*/  ISETP.NE.AND.EX P4, PT, R147, RZ, PT, P4 ;  /* 0x000000ff9300720c */ /* 0x000fe40003f85340 */
[----:B------:R-:W1:Y:S09]  /*4e30*/  @UP1 LDCU.64 UR4, c[0x0][0x888] ;  /* 0x00011100ff0417ac */ /* 0x000e720008000a00 */
[----:B------:R-:W-:Y:S01]  /*4e40*/  @P0 PLOP3.LUT P1, PT, P3, PT, PT, 0x80, 0x8 ;  /* 0x000000000008081c */ /* 0x000fe20001f2f070 */
[----:B-1----:R-:W-:Y:S04]  /*4e50*/  @UP1 UISETP.NE.U32.AND UP0, UPT, UR4, URZ, UPT ;  /* 0x000000ff0400128c */ /* 0x002fe8000bf05070 */
[----:B------:R-:W-:Y:S04]  /*4e60*/  @UP1 UISETP.NE.AND.EX UP0, UPT, UR5, URZ, UPT, UP0 ;  /* 0x000000ff0500128c */ /* 0x000fe8000bf05300 */
[----:B------:R-:W-:Y:S01]  /*4e70*/  @UP1 USEL UR4, URZ, 0xffffffff, UP0 ;  /* 0xffffffffff041887 */ /* 0x000fe20008000000 */
[----:B------:R-:W-:Y:S11]  /*4e80*/  @!P3 BRA `(.L_x_81) ;  /* 0x00000000002cb947 */ /* 0x000ff60003800000 */
[----:B------:R-:W-:Y:S01]  /*4e90*/  ISETP.NE.U32.AND P2, PT, R148, RZ, PT ;  /* 0x000000ff9400720c */ /* 0x000fe20003f45070 */
[----:B------:R-:W-:Y:S03]  /*4ea0*/  IMAD.MOV.U32 R164, RZ, RZ, 0x1 ;  /* 0x00000001ffa47424 */ /* 0x000fe600078e00ff */
[----:B------:R-:W-:Y:S11]  /*4eb0*/  ISETP.NE.AND.EX P2, PT, R149, RZ, PT, P2 ;  /* 0x000000ff9500720c */ /* 0x000ff60003f45320 */
[----:B------:R-:W-:Y:S02]  /*4ec0*/  @!UPT UIADD3 URZ, UPT, UPT, URZ, URZ, URZ ;  /* 0x000000fffffff290 */ /* 0x000fe4000fffe0ff */
[----:B------:R-:W1:Y:S01]  /*4ed0*/  @P2 LDC.64 R2, c[0x0][0x888] ;  /* 0x00022200ff022b82 */ /* 0x000e620000000a00 */
[----:B------:R-:W-:Y:S04]  /*4ee0*/  @P2 IMAD R0, R150, UR36, RZ ;  /* 0x0000002496002c24 */ /* 0x000fe8000f8e02ff */
[----:B-1----:R-:W-:Y:S04]  /*4ef0*/  @P2 IMAD.WIDE R2, R0, 0x4, R2 ;  /* 0x0000000400022825 */ /* 0x002fe800078e0202 */
[----:B------:R-:W-:Y:S01]  /*4f00*/  HFMA2 R0, -RZ, RZ, 0, 5.9604644775390625e-08 ;  /* 0x00000001ff007431 */ /* 0x000fe200000001ff */
[----:B-----5:R1:W5:Y:S04]  /*4f10*/  @P2 LDG.E R81, desc[UR40][R2.64] ;  /* 0x0000002802512981 */ /* 0x020368000c1e1900 */
[----:B------:R-:W-:Y:S01]  /*4f20*/  @!P2 PRMT R164, R0, 0x7610, R164 ;  /* 0x0000761000a4a816 */ /* 0x000fe200000000a4 */
[----:B-1----:R-:W2:Y:S06]  /*4f30*/  @!P2 LDC R81, c[0x0][0x880] ;  /* 0x00022000ff51ab82 */ /* 0x002eac0000000800 */
.L_x_81:
[----:B------:R-:W-:Y:S05]  /*4f40*/  @!P4 BRA `(.L_x_82) ;  /* 0x000000000020c947 */ /* 0x000fea0003800000 */
[----:B------:R-:W-:Y:S04]  /*4f50*/  ISETP.NE.U32.AND P2, PT, R144, RZ, PT ;  /* 0x000000ff9000720c */ /* 0x000fe80003f45070 */
[----:B------:R-:W-:Y:S11]  /*4f60*/  ISETP.NE.AND.EX P2, PT, R145, RZ, PT, P2 ;  /* 0x000000ff9100720c */ /* 0x000ff60003f45320 */
[----:B------:R-:W-:Y:S02]  /*4f70*/  @!UPT UIADD3 URZ, UPT, UPT, URZ, URZ, URZ ;  /* 0x000000fffffff290 */ /* 0x000fe4000fffe0ff */
[----:B------:R-:W1:Y:S01]  /*4f80*/  @P2 LDC.64 R2, c[0x0][0x8a8] ;  /* 0x00022a00ff022b82 */ /* 0x000e620000000a00 */
[----:B------:R-:W-:Y:S04]  /*4f90*/  @P2 IMAD R0, R146, UR36, RZ ;  /* 0x0000002492002c24 */ /* 0x000fe8000f8e02ff */
[----:B-1----:R-:W-:Y:S05]  /*4fa0*/  @P2 IMAD.WIDE R2, R0, 0x4, R2 ;  /* 0x0000000400022825 */ /* 0x002fea00078e0202 */
[----:B-----5:R1:W5:Y:S02]  /*4fb0*/  @P2 LDG.E R78, desc[UR40][R2.64] ;  /* 0x00000028024e2981 */ /* 0x020364000c1e1900 */
[----:B-1----:R-:W3:Y:S02]  /*4fc0*/  @!P2 LDC R78, c[0x0][0x8a0] ;  /* 0x00022800ff4eab82 */ /* 0x002ee40000000800 */
.L_x_82:
[----:B--2--5:R-:W-:Y:S01]  /*4fd0*/  @P0 FSETP.NEU.AND P4, PT, R81, RZ, PT ;  /* 0x000000ff5100020b */ /* 0x024fe20003f8d000 */
[----:B------:R-:W-:Y:S01]  /*4fe0*/  IMAD.U32 R0, RZ, RZ, UR4 ;  /* 0x00000004ff007e24 */ /* 0x000fe2000f8e00ff */
[----:B------:R-:W-:Y:S01]  /*4ff0*/  @P0 LOP3.LUT P2, RZ, R164, 0xff, RZ, 0xc0, !PT ;  /* 0x000000ffa4ff0812 */ /* 0x000fe2000784c0ff */
[----:B------:R-:W-:Y:S01]  /*5000*/  BSSY B1, `(.L_x_83) ;  /* 0x000003d000017945 */ /* 0x000fe20003800000 */
[----:B------:R-:W-:Y:S01]  /*5010*/  @P0 SEL R3, RZ, 0xffffffff, P4 ;  /* 0xffffffffff030807 */ /* 0x000fe20002000000 */
[C---:B------:R-:W-:Y:S01]  /*5020*/  IMAD R64, R76.reuse, 0x40, R79 ;  /* 0x000000404c407824 */ /* 0x040fe200078e024f */
[----:B------:R-:W-:Y:S02]  /*5030*/  LEA R156, R76, UR43, 0x3 ;  /* 0x0000002b4c9c7c11 */ /* 0x000fe4000f8e18ff */
[----:B------:R-:W-:Y:S02]  /*5040*/  CS2R R86, SRZ ;  /* 0x0000000000567805 */ /* 0x000fe4000001ff00 */
[----:B------:R-:W-:Y:S02]  /*5050*/  @P1 SEL R3, R0, R3, !P2 ;  /* 0x0000000300031207 */ /* 0x000fe40005000000 */
[----:B------:R-:W-:Y:S02]  /*5060*/  CS2R R84, SRZ ;  /* 0x0000000000547805 */ /* 0x000fe4000001ff00 */
[----:B------:R-:W-:Y:S02]  /*5070*/  SHF.L.U32 R5, R175, 0x1f, RZ ;  /* 0x0000001faf057819 */ /* 0x000fe400000006ff */
[----:B------:R-:W-:Y:S02]  /*5080*/  CS2R R90, SRZ ;  /* 0x00000000005a7805 */ /* 0x000fe4000001ff00 */
[----:B------:R-:W-:Y:S02]  /*5090*/  @P0 LOP3.LUT R3, R3, 0x1, RZ, 0xc0, !PT ;  /* 0x0000000103030812 */ /* 0x000fe400078ec0ff */
[----:B------:R-:W-:Y:S02]  /*50a0*/  CS2R R88, SRZ ;  /* 0x0000000000587805 */ /* 0x000fe4000001ff00 */
[----:B------:R-:W-:Y:S02]  /*50b0*/  PLOP3.LUT P5, PT, PT, PT, PT, 0x8, 0x80 ;  /* 0x000000000080781c */ /* 0x000fe40003fae170 */
[----:B------:R-:W-:Y:S02]  /*50c0*/  CS2R R98, SRZ ;  /* 0x0000000000627805 */ /* 0x000fe4000001ff00 */
[----:B------:R-:W-:Y:S02]  /*50d0*/  ISETP.NE.U32.OR P1, PT, R3, 0x1, !P0 ;  /* 0x000000010300780c */ /* 0x000fe40004725470 */
[----:B------:R-:W-:Y:S02]  /*50e0*/  CS2R R96, SRZ ;  /* 0x0000000000607805 */ /* 0x000fe4000001ff00 */
[----:B------:R-:W-:Y:S02]  /*50f0*/  CS2R R94, SRZ ;  /* 0x00000000005e7805 */ /* 0x000fe4000001ff00 */
[----:B------:R-:W-:Y:S07]  /*5100*/  CS2R R92, SRZ ;  /* 0x00000000005c7805 */ /* 0x000fee000001ff00 */
[----:B------:R-:W-:Y:S04]  /*5110*/  @P1 SHF.L.U32 R2, R173, 0x1f, RZ ;  /* 0x0000001fad021819 */ /* 0x000fe800000006ff */
[----:B------:R-:W1:Y:S01]  /*5120*/  @P1 SYNCS.PHASECHK.TRANS64.TRYWAIT P0, [UR43+0x30], R2 ;  /* 0x00003002ff0015a7 */ /* 0x000e62000800112b */
[----:B------:R2:W4:Y:S01]  /*5130*/  SYNCS.PHASECHK.TRANS64.TRYWAIT P4, [R156+URZ+0x70], R5 ;  /* 0x000070059c0075a7 */ /* 0x00052200080811ff */
[----:B-1----:R-:W-:Y:S01]  /*5140*/  @P1 PLOP3.LUT P5, PT, P0, PT, PT, 0x8, 0x80 ;  /* 0x000000000080181c */ /* 0x002fe200007ae170 */
[----:B------:R-:W-:Y:S01]  /*5150*/  @!UPT UIADD3 URZ, UPT, UPT, URZ, URZ, URZ ;  /* 0x000000fffffff290 */ /* 0x000fe2000fffe0ff */
[----:B--2-4-:R-:W-:Y:S11]  /*5160*/  @!P1 BRA `(.L_x_84) ;  /* 0x0000000000989947 */ /* 0x014ff60003800000 */
[----:B------:R-:W-:Y:S01]  /*5170*/  ISETP.NE.U32.AND P0, PT, RZ, UR38, PT ;  /* 0x00000026ff007c0c */ /* 0x000fe2000bf05070 */
[----:B------:R-:W-:Y:S01]  /*5180*/  BSSY B0, `(.L_x_85) ;  /* 0x0000016000007945 */ /* 0x000fe20003800000 */
[----:B------:R-:W-:Y:S02]  /*5190*/  FSETP.NEU.AND P2, PT, R81, RZ, PT ;  /* 0x000000ff5100720b */ /* 0x000fe40003f4d000 */
[----:B------:R-:W-:Y:S02]  /*51a0*/  CS2R R94, SRZ ;  /* 0x00000000005e7805 */ /* 0x000fe4000001ff00 */
[----:B------:R-:W-:Y:S02]  /*51b0*/  ISETP.NE.AND.EX P0, PT, RZ, UR39, PT, P0 ;  /* 0x00000027ff007c0c */ /* 0x000fe4000bf05300 */
[----:B------:R-:W-:Y:S02]  /*51c0*/  CS2R R92, SRZ ;  /* 0x00000000005c7805 */ /* 0x000fe4000001ff00 */
[----:B------:R-:W-:Y:S02]  /*51d0*/  LOP3.LUT P1, RZ, R164, 0xff, RZ, 0xc0, !PT ;  /* 0x000000ffa4ff7812 */ /* 0x000fe4000782c0ff */
[----:B------:R-:W-:Y:S02]  /*51e0*/  CS2R R98, SRZ ;  /* 0x0000000000627805 */ /* 0x000fe4000001ff00 */
[----:B------:R-:W-:Y:S02]  /*51f0*/  SEL R0, RZ, 0xffffffff, P2 ;  /* 0xffffffffff007807 */ /* 0x000fe40001000000 */
[----:B------:R-:W-:Y:S02]  /*5200*/  CS2R R96, SRZ ;  /* 0x0000000000607805 */ /* 0x000fe4000001ff00 */
[----:B------:R-:W-:Y:S02]  /*5210*/  SEL R3, RZ, 0xffffffff, P0 ;  /* 0xffffffffff037807 */ /* 0x000fe40000000000 */
[----:B------:R-:W-:Y:S02]  /*5220*/  CS2R R90, SRZ ;  /* 0x00000000005a7805 */ /* 0x000fe4000001ff00 */
[----:B------:R-:W-:Y:S02]  /*5230*/  CS2R R88, SRZ ;  /* 0x0000000000587805 */ /* 0x000fe4000001ff00 */
[----:B------:R-:W-:Y:S02]  /*5240*/  CS2R R86, SRZ ;  /* 0x0000000000567805 */ /* 0x000fe4000001ff00 */
[----:B------:R-:W-:Y:S02]  /*5250*/  @P3 SEL R0, R3, R0, !P1 ;  /* 0x0000000003003207 */ /* 0x000fe40004800000 */
[----:B------:R-:W-:Y:S02]  /*5260*/  CS2R R84, SRZ ;  /* 0x0000000000547805 */ /* 0x000fe4000001ff00 */
[----:B------:R-:W-:Y:S04]  /*5270*/  LOP3.LUT R0, R0, 0x1, RZ, 0xc0, !PT ;  /* 0x0000000100007812 */ /* 0x000fe800078ec0ff */
[----:B------:R-:W-:Y:S01]  /*5280*/  ISETP.NE.U32.AND P0, PT, R0, 0x1, PT ;  /* 0x000000010000780c */ /* 0x000fe20003f05070 */
[----:B------:R-:W-:Y:S01]  /*5290*/  @!UPT UIADD3 URZ, UPT, UPT, URZ, URZ, URZ ;  /* 0x000000fffffff290 */ /* 0x000fe2000fffe0ff */
[----:B------:R-:W-:Y:S11]  /*52a0*/  @!P5 BRA `(.L_x_86) ;  /* 0x00000000000cd947 */ /* 0x000ff60003800000 */
[----:B------:R-:W-:Y:S04]  /*52b0*/  SHF.L.U32 R3, R173, 0x1f, RZ ;  /* 0x0000001fad037819 */ /* 0x000fe800000006ff */
[----:B------:R-:W1:Y:S02]  /*52c0*/  SYNCS.PHASECHK.TRANS64.TRYWAIT P1, [UR43+0x30], R3 ;  /* 0x00003003ff0075a7 */ /* 0x000e64000802112b */
[----:B-1----:R-:W-:Y:S05]  /*52d0*/  @!P1 BRA `(.L_x_87) ;  /* 0x0000001c00489947 */ /* 0x002fea0003800000 */
.L_x_86:
[----:B------:R-:W-:Y:S05]  /*52e0*/  BSYNC B0 ;  /* 0x0000000000007941 */ /* 0x000fea0003800000 */
.L_x_85:
[----:B------:R2:W4:Y:S01]  /*52f0*/  @P0 LDS.128 R92, [R168+UR43+0x200] ;  /* 0x0002002ba85c0984 */ /* 0x0005220008000c00 */
[----:B------:R-:W-:Y:S01]  /*5300*/  UIADD3 UR4, UPT, UPT, UR43, 0x38, URZ ;  /* 0x000000382b047890 */ /* 0x000fe2000fffe0ff */
[----:B------:R-:W-:Y:S02]  /*5310*/  LOP3.LUT R173, R173, 0x1, RZ, 0x3c, !PT ;  /* 0x00000001adad7812 */ /* 0x000fe400078e3cff */
[----:B------:R2:W1:Y:S01]  /*5320*/  @P0 LDS.128 R96, [R178+0x10] ;  /* 0x00001000b2600984 */ /* 0x0004620000000c00 */
[----:B------:R-:W-:Y:S03]  /*5330*/  UPRMT UR4, UR37, 0x654, UR4 ;  /* 0x0000065425047896 */ /* 0x000fe60008000004 */
[----:B------:R2:W1:Y:S04]  /*5340*/  @P0 LDS.128 R88, [R177+0x20] ;  /* 0x00002000b1580984 */ /* 0x0004680000000c00 */
[----:B------:R2:W1:Y:S01]  /*5350*/  @P0 LDS.128 R84, [R176+0x30] ;  /* 0x00003000b0540984 */ /* 0x0004620000000c00 */
[----:B------:R-:W-:Y:S01]  /*5360*/  @!PT LDS RZ, [RZ] ;  /* 0x00000000fffff984 */ /* 0x000fe20000000800 */
[----:B------:R-:W-:Y:S01]  /*5370*/  @!PT LDS RZ, [RZ] ;  /* 0x00000000fffff984 */ /* 0x000fe20000000800 */
[----:B------:R-:W-:Y:S01]  /*5380*/  @!PT LDS RZ, [RZ] ;  /* 0x00000000fffff984 */ /* 0x000fe20000000800 */
[----:B------:R-:W-:Y:S01]  /*5390*/  @!PT LDS RZ, [RZ] ;  /* 0x00000000fffff984 */ /* 0x000fe20000000800 */
[----:B------:R5:W-:Y:S06]  /*53a0*/  MEMBAR.ALL.CTA ;  /* 0x0000000000007992 */ /* 0x000bec0000008000 */
[----:B-----5:R-:W5:Y:S02]  /*53b0*/  FENCE.VIEW.ASYNC.S ;  /* 0x00000000000073c6 */ /* 0x020f640000000000 */
[----:B-----5:R-:W-:Y:S01]  /*53c0*/  SYNCS.ARRIVE.TRANS64.RED.A1T0 RZ, [UR4], RZ ;  /* 0x000000ffffff79a7 */ /* 0x020fe20008100404 */
.L_x_84:
[----:B------:R-:W-:Y:S05]  /*53d0*/  BSYNC B1 ;  /* 0x0000000000017941 */ /* 0x000fea0003800000 */
.L_x_83:
[----:B-1----:R-:W-:Y:S04]  /*53e0*/  SHF.R.U32.HI R0, RZ, 0x15, R64 ;  /* 0x00000015ff007819 */ /* 0x002fe80000011640 */
[----:B------:R-:W-:Y:S01]  /*53f0*/  LOP3.LUT P0, RZ, R0, 0x3, R169, 0x48, !PT ;  /* 0x0000000300ff7812 */ /* 0x000fe200078048a9 */
[----:B------:R-:W-:Y:S01]  /*5400*/  @!UPT UIADD3 URZ, UPT, UPT, URZ, URZ, URZ ;  /* 0x000000fffffff290 */ /* 0x000fe2000fffe0ff */
[----:B------:R-:W-:Y:S11]  /*5410*/  @P4 BRA `(.L_x_88) ;  /* 0x0000000000084947 */ /* 0x000ff60003800000 */
[----:B------:R-:W1:Y:S02]  /*5420*/  SYNCS.PHASECHK.TRANS64.TRYWAIT P1, [R156+URZ+0x70], R5 ;  /* 0x000070059c0075a7 */ /* 0x000e6400080211ff */
[----:B-1----:R-:W-:Y:S05]  /*5430*/  @!P1 BRA `(.L_x_89) ;  /* 0x0000001c00089947 */ /* 0x002fea0003800000 */
.L_x_88:
[----:B------:R-:W-:Y:S05]  /*5440*/  @!P0 BRA `(.L_x_90) ;  /* 0x0000000000408947 */ /* 0x000fea0003800000 */
[----:B------:R-:W1:Y:S01]  /*5450*/  LDCU.64 UR8, c[0x4][0x70] ;  /* 0x01000e00ff0877ac */ /* 0x000e620008000a00 */
[----:B------:R-:W-:Y:S01]  /*5460*/  MOV R3, 0x0 ;  /* 0x0000000000037802 */ /* 0x000fe20000000f00 */
[----:B------:R-:W-:Y:S02]  /*5470*/  HFMA2 R12, -RZ, RZ, 0, 5.9604644775390625e-08 ;  /* 0x00000001ff0c7431 */ /* 0x000fe400000001ff */
[----:B------:R-:W-:Y:S02]  /*5480*/  IMAD.MOV.U32 R8, RZ, RZ, 0x192 ;  /* 0x00000192ff087424 */ /* 0x000fe400078e00ff */
[----:B------:R-:W-:Y:S01]  /*5490*/  IMAD.MOV.U32 R13, RZ, RZ, RZ ;  /* 0x000000ffff0d7224 */ /* 0x000fe200078e00ff */
[----:B------:R-:W5:Y:S01]  /*54a0*/  LDCU.64 UR6, c[0x4][0x78] ;  /* 0x01000f00ff0677ac */ /* 0x000f620008000a00 */
[----:B------:R-:W2:Y:S01]  /*54b0*/  LDC.64 R2, c[0x4][R3] ;  /* 0x0100000003027b82 */ /* 0x000ea20000000a00 */
[----:B------:R-:W3:Y:S01]  /*54c0*/  LDCU.64 UR4, c[0x4][0x10] ;  /* 0x01000200ff0477ac */ /* 0x000ee20008000a00 */
[----:B-1----:R-:W-:Y:S01]  /*54d0*/  MOV R5, UR9 ;  /* 0x0000000900057c02 */ /* 0x002fe20008000f00 */
[----:B------:R-:W-:Y:S01]  /*54e0*/  IMAD.U32 R4, RZ, RZ, UR8 ;  /* 0x00000008ff047e24 */ /* 0x000fe2000f8e00ff */
[----:B-----5:R-:W-:Y:S01]  /*54f0*/  MOV R7, UR7 ;  /* 0x0000000700077c02 */ /* 0x020fe20008000f00 */
[----:B------:R-:W-:Y:S01]  /*5500*/  IMAD.U32 R6, RZ, RZ, UR6 ;  /* 0x00000006ff067e24 */ /* 0x000fe2000f8e00ff */
[----:B---3--:R-:W-:Y:S01]  /*5510*/  MOV R11, UR5 ;  /* 0x00000005000b7c02 */ /* 0x008fe20008000f00 */
[----:B------:R-:W-:Y:S02]  /*5520*/  IMAD.U32 R10, RZ, RZ, UR4 ;  /* 0x00000004ff0a7e24 */ /* 0x000fe4000f8e00ff */
[----:B------:R-:W-:Y:S07]  /*5530*/  LEPC R20, `(.L_x_90) ;  /* 0x000000001014794e */ /* 0x000fee0000000000 */
[----:B--2-4-:R-:W-:Y:S05]  /*5540*/  CALL.ABS.NOINC R2 ;  /* 0x0000000002007343 */ /* 0x014fea0003c00000 */
.L_x_90:
[----:B------:R-:W-:Y:S01]  /*5550*/  LOP3.LUT P0, RZ, R166, 0x60, RZ, 0xc0, !PT ;  /* 0x00000060a6ff7812 */ /* 0x000fe2000780c0ff */
[----:B------:R-:W-:Y:S05]  /*5560*/  WARPSYNC.ALL ;  /* 0x0000000000007948 */ /* 0x000fea0003800000 */
[----:B------:R-:W-:Y:S01]  /*5570*/  R2UR UR4, R64 ;  /* 0x00000000400472ca */ /* 0x000fe200000e0000 */
[----:B------:R-:W-:Y:S01]  /*5580*/  BSSY.RECONVERGENT B0, `(.L_x_91) ;  /* 0x0000121000007945 */ /* 0x000fe20003800200 */
[-C--:B----4-:R-:W-:Y:S02]  /*5590*/  F2FP.F16.E5M2.UNPACK_B R82, R92.reuse ;  /* 0x0000005cff52723e */ /* 0x090fe400020004ff */
[----:B------:R-:W-:Y:S02]  /*55a0*/  F2FP.F16.E5M2.UNPACK_B R109, R92.H1 ;  /* 0x0000005cff6d723e */ /* 0x000fe400030004ff */
[-C--:B------:R-:W-:Y:S01]  /*55b0*/  F2FP.F16.E5M2.UNPACK_B R107, R93.reuse ;  /* 0x0000005dff6b723e */ /* 0x080fe200020004ff */
[--C-:B------:R-:W-:Y:S01]  /*55c0*/  HADD2.F32 R80, -RZ, R82.reuse.H0_H0 ;  /* 0x20000052ff507230 */ /* 0x100fe20000004100 */
[----:B------:R-:W-:Y:S01]  /*55d0*/  F2FP.F16.E5M2.UNPACK_B R105, R93.H1 ;  /* 0x0000005dff69723e */ /* 0x000fe200030004ff */
[----:B------:R-:W-:Y:S01]  /*55e0*/  HADD2.F32 R82, -RZ, R82.H1_H1 ;  /* 0x30000052ff527230 */ /* 0x000fe20000004100 */
[-C--:B------:R-:W-:Y:S01]  /*55f0*/  F2FP.F16.E5M2.UNPACK_B R130, R84.reuse ;  /* 0x00000054ff82723e */ /* 0x080fe200020004ff */
[--C-:B------:R-:W-:Y:S01]  /*5600*/  HADD2.F32 R83, -RZ, R109.reuse.H0_H0 ;  /* 0x2000006dff537230 */ /* 0x100fe20000004100 */
[----:B------:R-:W-:Y:S01]  /*5610*/  F2FP.F16.E5M2.UNPACK_B R132, R84.H1 ;  /* 0x00000054ff84723e */ /* 0x000fe200030004ff */
[----:B------:R-:W3:Y:S01]  /*5620*/  LDTM.x64 R4, tmem[UR4] ;  /* 0x00000004000479ee */ /* 0x000ee20008340000 */
[----:B------:R-:W-:Y:S01]  /*5630*/  NOP ;  /* 0x0000000000007918 */ /* 0x000fe20000000000 */
[----:B------:R-:W-:Y:S01]  /*5640*/  R2UR UR5, R156 ;  /* 0x000000009c0572ca */ /* 0x000fe200000e0000 */
[--C-:B------:R-:W-:Y:S01]  /*5650*/  HADD2.F32 R129, -RZ, R130.reuse.H0_H0 ;  /* 0x20000082ff817230 */ /* 0x100fe20000004100 */
[----:B------:R-:W-:Y:S01]  /*5660*/  F2FP.F16.E5M2.UNPACK_B R93, R94 ;  /* 0x0000005eff5d723e */ /* 0x000fe200020004ff */
[----:B------:R-:W-:Y:S01]  /*5670*/  HADD2.F32 R130, -RZ, R130.H1_H1 ;  /* 0x30000082ff827230 */ /* 0x000fe20000004100 */
[-C--:B------:R-:W-:Y:S01]  /*5680*/  F2FP.F16.E5M2.UNPACK_B R134, R85.reuse ;  /* 0x00000055ff86723e */ /* 0x080fe200020004ff */
[----:B------:R-:W-:Y:S01]  /*5690*/  HADD2.F32 R84, -RZ, R109.H1_H1 ;  /* 0x3000006dff547230 */ /* 0x000fe20000004100 */
[----:B------:R-:W-:Y:S01]  /*56a0*/  F2FP.F16.E5M2.UNPACK_B R136, R85.H1 ;  /* 0x00000055ff88723e */ /* 0x000fe200030004ff */
[--C-:B------:R-:W-:Y:S01]  /*56b0*/  HADD2.F32 R85, -RZ, R107.reuse.H0_H0 ;  /* 0x2000006bff557230 */ /* 0x100fe20000004100 */
[-C--:B------:R-:W-:Y:S01]  /*56c0*/  F2FP.F16.E5M2.UNPACK_B R138, R86.reuse ;  /* 0x00000056ff8a723e */ /* 0x080fe200020004ff */
[--C-:B------:R-:W-:Y:S01]  /*56d0*/  HADD2.F32 R133, -RZ, R134.reuse.H0_H0 ;  /* 0x20000086ff857230 */ /* 0x100fe20000004100 */
[----:B------:R-:W-:Y:S01]  /*56e0*/  F2FP.F16.E5M2.UNPACK_B R140, R86.H1 ;  /* 0x00000056ff8c723e */ /* 0x000fe200030004ff */
[----:B------:R-:W-:Y:S01]  /*56f0*/  HADD2.F32 R86, -RZ, R107.H1_H1 ;  /* 0x3000006bff567230 */ /* 0x000fe20000004100 */
[----:B------:R-:W-:Y:S01]  /*5700*/  F2FP.F16.E5M2.UNPACK_B R142, R87 ;  /* 0x00000057ff8e723e */ /* 0x000fe200020004ff */
[----:B------:R-:W-:Y:S01]  /*5710*/  UIADD3 UR5, UPT, UPT, UR5, 0x90, URZ ;  /* 0x0000009005057890 */ /* 0x000fe2000fffe0ff */
[----:B------:R-:W-:Y:S01]  /*5720*/  HADD2.F32 R134, -RZ, R134.H1_H1 ;  /* 0x30000086ff867230 */ /* 0x000fe20000004100 */
[----:B------:R-:W-:Y:S01]  /*5730*/  F2FP.F16.E5M2.UNPACK_B R114, R88 ;  /* 0x00000058ff72723e */ /* 0x000fe200020004ff */
[--C-:B------:R-:W-:Y:S01]  /*5740*/  HADD2.F32 R137, -RZ, R138.reuse.H0_H0 ;  /* 0x2000008aff897230 */ /* 0x100fe20000004100 */
[----:B------:R-:W-:Y:S01]  /*5750*/  UPRMT UR5, UR37, 0x654, UR5 ;  /* 0x0000065425057896 */ /* 0x000fe20008000005 */
[----:B------:R-:W-:Y:S01]  /*5760*/  HADD2.F32 R138, -RZ, R138.H1_H1 ;  /* 0x3000008aff8a7230 */ /* 0x000fe20000004100 */
[-C--:B------:R-:W-:Y:S01]  /*5770*/  F2FP.F16.E5M2.UNPACK_B R118, R89.reuse ;  /* 0x00000059ff76723e */ /* 0x080fe200020004ff */
[--C-:B------:R-:W-:Y:S01]  /*5780*/  HADD2.F32 R113, -RZ, R114.reuse.H0_H0 ;  /* 0x20000072ff717230 */ /* 0x100fe20000004100 */
[----:B------:R-:W-:Y:S01]  /*5790*/  F2FP.F16.E5M2.UNPACK_B R120, R89.H1 ;  /* 0x00000059ff78723e */ /* 0x000fe200030004ff */
[C---:B---3--:R-:W-:Y:S01]  /*57a0*/  FMUL R4, R78.reuse, R4 ;  /* 0x000000044e047220 */ /* 0x048fe20000400000 */
[C---:B------:R-:W-:Y:S01]  /*57b0*/  FMUL R5, R78.reuse, R5 ;  /* 0x000000054e057220 */ /* 0x040fe20000400000 */
[C---:B------:R-:W-:Y:S01]  /*57c0*/  FMUL R8, R78.reuse, R8 ;  /* 0x000000084e087220 */ /* 0x040fe20000400000 */
[C---:B------:R-:W-:Y:S01]  /*57d0*/  FMUL R9, R78.reuse, R9 ;  /* 0x000000094e097220 */ /* 0x040fe20000400000 */
[----:B------:R-:W-:Y:S01]  /*57e0*/  SYNCS.ARRIVE.TRANS64.RED.A1T0 RZ, [UR5], RZ ;  /* 0x000000ffffff79a7 */ /* 0x000fe20008100405 */
[C---:B------:R-:W-:Y:S01]  /*57f0*/  FFMA R4, R81.reuse, R80, R4 ;  /* 0x0000005051047223 */ /* 0x040fe20000000004 */
[C---:B------:R-:W-:Y:S01]  /*5800*/  FFMA R5, R81.reuse, R82, R5 ;  /* 0x0000005251057223 */ /* 0x040fe20000000005 */
[----:B------:R-:W-:Y:S02]  /*5810*/  HADD2.F32 R89, -RZ, R93.H0_H0 ;  /* 0x2000005dff597230 */ /* 0x000fe40000004100 */
[C---:B------:R-:W-:Y:S01]  /*5820*/  FMUL R12, R78.reuse, R12 ;  /* 0x0000000c4e0c7220 */ /* 0x040fe20000400000 */
        /* <DEDUP_REMOVED lines=11> */
[----:B------:R-:W-:Y:S02]  /*58e0*/  HADD2.F32 R114, -RZ, R114.H1_H1 ;  /* 0x30000072ff727230 */ /* 0x000fe40000004100 */
[C---:B------:R-:W-:Y:S01]  /*58f0*/  FMUL R32, R78.reuse, R36 ;  /* 0x000000244e207220 */ /* 0x040fe20000400000 */
[C---:B------:R-:W-:Y:S01]  /*5900*/  FMUL R33, R78.reuse, R37 ;  /* 0x000000254e217220 */ /* 0x040fe20000400000 */
[--C-:B------:R-:W-:Y:S02]  /*5910*/  HADD2.F32 R117, -RZ, R118.reuse.H0_H0 ;  /* 0x20000076ff757230 */ /* 0x100fe40000004100 */
[C---:B------:R-:W-:Y:S01]  /*5920*/  FMUL R36, R78.reuse, R40 ;  /* 0x000000284e247220 */ /* 0x040fe20000400000 */
[----:B------:R-:W-:Y:S02]  /*5930*/  HADD2.F32 R118, -RZ, R118.H1_H1 ;  /* 0x30000076ff767230 */ /* 0x000fe40000004100 */
        /* <DEDUP_REMOVED lines=8> */
[----:B------:R-:W-:Y:S01]  /*59c0*/  F2FP.F16.E5M2.UNPACK_B R92, R94.H1 ;  /* 0x0000005eff5c723e */ /* 0x000fe200030004ff */
[C---:B------:R-:W-:Y:S01]  /*59d0*/  FMUL R53, R78.reuse, R57 ;  /* 0x000000394e357220 */ /* 0x040fe20000400000 */
[C---:B------:R-:W-:Y:S01]  /*59e0*/  FMUL R56, R78.reuse, R60 ;  /* 0x0000003c4e387220 */ /* 0x040fe20000400000 */
[----:B------:R-:W-:Y:S01]  /*59f0*/  F2FP.F16.E5M2.UNPACK_B R141, R87.H1 ;  /* 0x00000057ff8d723e */ /* 0x000fe200030004ff */
[C---:B------:R-:W-:Y:S01]  /*5a00*/  FMUL R57, R78.reuse, R61 ;  /* 0x0000003d4e397220 */ /* 0x040fe20000400000 */
[----:B------:R-:W-:Y:S02]  /*5a10*/  HADD2.F32 R80, -RZ, R142.H1_H1 ;  /* 0x3000008eff507230 */ /* 0x000fe40000004100 */
[C---:B------:R-:W-:Y:S01]  /*5a20*/  FMUL R60, R78.reuse, R64 ;  /* 0x000000404e3c7220 */ /* 0x040fe20000400000 */
[----:B------:R-:W-:Y:S01]  /*5a30*/  F2FP.F16.E5M2.UNPACK_B R116, R88.H1 ;  /* 0x00000058ff74723e */ /* 0x000fe200030004ff */
[C---:B------:R-:W-:Y:S01]  /*5a40*/  FMUL R61, R78.reuse, R65 ;  /* 0x000000414e3d7220 */ /* 0x040fe20000400000 */
[C---:B------:R-:W-:Y:S01]  /*5a50*/  FMUL R6, R78.reuse, R6 ;  /* 0x000000064e067220 */ /* 0x040fe20000400000 */
[----:B------:R-:W-:Y:S01]  /*5a60*/  F2FP.F16.E5M2.UNPACK_B R94, R95 ;  /* 0x0000005fff5e723e */ /* 0x000fe200020004ff */
[C---:B------:R-:W-:Y:S01]  /*5a70*/  FMUL R7, R78.reuse, R7 ;  /* 0x000000074e077220 */ /* 0x040fe20000400000 */
[--C-:B------:R-:W-:Y:S02]  /*5a80*/  HADD2.F32 R87, -RZ, R105.reuse.H0_H0 ;  /* 0x20000069ff577230 */ /* 0x100fe40000004100 */
[C---:B------:R-:W-:Y:S01]  /*5a90*/  FFMA R6, R81.reuse, R83, R6 ;  /* 0x0000005351067223 */ /* 0x040fe20000000006 */
[----:B------:R-:W-:Y:S01]  /*5aa0*/  F2FP.F16.E5M2.UNPACK_B R122, R90 ;  /* 0x0000005aff7a723e */ /* 0x000fe200020004ff */
[C---:B------:R-:W-:Y:S01]  /*5ab0*/  FFMA R7, R81.reuse, R84, R7 ;  /* 0x0000005451077223 */ /* 0x040fe20000000007 */
[C---:B------:R-:W-:Y:S01]  /*5ac0*/  FFMA R8, R81.reuse, R85, R8 ;  /* 0x0000005551087223 */ /* 0x040fe20000000008 */
[----:B------:R-:W-:Y:S01]  /*5ad0*/  F2FP.F16.E5M2.UNPACK_B R124, R90.H1 ;  /* 0x0000005aff7c723e */ /* 0x000fe200030004ff */
[----:B------:R-:W-:Y:S02]  /*5ae0*/  HADD2.F32 R88, -RZ, R105.H1_H1 ;  /* 0x30000069ff587230 */ /* 0x000fe40000004100 */
[----:B------:R-:W-:Y:S01]  /*5af0*/  FFMA R9, R81, R86, R9 ;  /* 0x0000005651097223 */ /* 0x000fe20000000009 */
[----:B------:R-:W-:Y:S01]  /*5b00*/  F2FP.SATFINITE.E5M2.F32.PACK_AB_MERGE_C R156, R7, R6, RZ ;  /* 0x00000006079c723e */ /* 0x000fe200048060ff */
[----:B------:R-:W-:Y:S02]  /*5b10*/  HADD2.F32 R90, -RZ, R93.H1_H1 ;  /* 0x3000005dff5a7230 */ /* 0x000fe40000004100 */
[C---:B------:R-:W-:Y:S01]  /*5b20*/  FMUL R10, R78.reuse, R10 ;  /* 0x0000000a4e0a7220 */ /* 0x040fe20000400000 */
[--C-:B------:R-:W-:Y:S01]  /*5b30*/  HADD2.F32 R93, -RZ, R94.reuse.H0_H0 ;  /* 0x2000005eff5d7230 */ /* 0x100fe20000004100 */
[----:B------:R-:W-:Y:S01]  /*5b40*/  F2FP.SATFINITE.E5M2.F32.PACK_AB_MERGE_C R156, R5, R4, R156 ;  /* 0x00000004059c723e */ /* 0x000fe2000480609c */
[----:B------:R-:W-:Y:S02]  /*5b50*/  HADD2.F32 R94, -RZ, R94.H1_H1 ;  /* 0x3000005eff5e7230 */ /* 0x000fe40000004100 */
[C---:B------:R-:W-:Y:S01]  /*5b60*/  FFMA R10, R81.reuse, R87, R10 ;  /* 0x00000057510a7223 */ /* 0x040fe2000000000a */
[--C-:B------:R-:W-:Y:S02]  /*5b70*/  HADD2.F32 R121, -RZ, R122.reuse.H0_H0 ;  /* 0x2000007aff797230 */ /* 0x100fe40000004100 */
[C---:B------:R-:W-:Y:S01]  /*5b80*/  FMUL R11, R78.reuse, R11 ;  /* 0x0000000b4e0b7220 */ /* 0x040fe20000400000 */
[----:B------:R-:W-:Y:S01]  /*5b90*/  F2FP.F16.E5M2.UNPACK_B R126, R91 ;  /* 0x0000005bff7e723e */ /* 0x000fe200020004ff */
[----:B------:R-:W-:Y:S01]  /*5ba0*/  HADD2.F32 R122, -RZ, R122.H1_H1 ;  /* 0x3000007aff7a7230 */ /* 0x000fe20000004100 */
[----:B------:R-:W-:Y:S01]  /*5bb0*/  F2FP.F16.E5M2.UNPACK_B R103, R95.H1 ;  /* 0x0000005fff67723e */ /* 0x000fe200030004ff */
[C---:B------:R-:W-:Y:S01]  /*5bc0*/  FFMA R11, R81.reuse, R88, R11 ;  /* 0x00000058510b7223 */ /* 0x040fe2000000000b */
[----:B------:R-:W-:Y:S01]  /*5bd0*/  F2FP.F16.E5M2.UNPACK_B R128, R91.H1 ;  /* 0x0000005bff80723e */ /* 0x000fe200030004ff */
[----:B------:R-:W-:Y:S02]  /*5be0*/  HADD2.F32 R91, -RZ, R92.H0_H0 ;  /* 0x2000005cff5b7230 */ /* 0x000fe40000004100 */
[C---:B------:R-:W-:Y:S01]  /*5bf0*/  FFMA R12, R81.reuse, R89, R12 ;  /* 0x00000059510c7223 */ /* 0x040fe2000000000c */
[----:B------:R-:W-:Y:S01]  /*5c00*/  FFMA R13, R81, R90, R13 ;  /* 0x0000005a510d7223 */ /* 0x000fe2000000000d */
[----:B------:R-:W-:Y:S01]  /*5c10*/  F2FP.SATFINITE.E5M2.F32.PACK_AB_MERGE_C R157, R11, R10, RZ ;  /* 0x0000000a0b9d723e */ /* 0x000fe200048060ff */
[--C-:B------:R-:W-:Y:S01]  /*5c20*/  HADD2.F32 R125, -RZ, R126.reuse.H0_H0 ;  /* 0x2000007eff7d7230 */ /* 0x100fe20000004100 */
[----:B------:R-:W-:Y:S01]  /*5c30*/  F2FP.F16.E5M2.UNPACK_B R101, R96 ;  /* 0x00000060ff65723e */ /* 0x000fe200020004ff */
[----:B------:R-:W-:Y:S01]  /*5c40*/  HADD2.F32 R126, -RZ, R126.H1_H1 ;  /* 0x3000007eff7e7230 */ /* 0x000fe20000004100 */
[----:B------:R-:W-:Y:S01]  /*5c50*/  F2FP.SATFINITE.E5M2.F32.PACK_AB_MERGE_C R157, R9, R8, R157 ;  /* 0x00000008099d723e */ /* 0x000fe2000480609d */
[----:B------:R-:W-:Y:S02]  /*5c60*/  HADD2.F32 R83, -RZ, R142.H0_H0 ;  /* 0x2000008eff537230 */ /* 0x000fe40000004100 */
[C---:B------:R-:W-:Y:S01]  /*5c70*/  FMUL R14, R78.reuse, R14 ;  /* 0x0000000e4e0e7220 */ /* 0x040fe20000400000 */
[----:B------:R-:W-:Y:S02]  /*5c80*/  HADD2.F32 R92, -RZ, R92.H1_H1 ;  /* 0x3000005cff5c7230 */ /* 0x000fe40000004100 */
[C---:B------:R-:W-:Y:S01]  /*5c90*/  FMUL R15, R78.reuse, R15 ;  /* 0x0000000f4e0f7220 */ /* 0x040fe20000400000 */
[----:B------:R-:W-:Y:S01]  /*5ca0*/  F2FP.F16.E5M2.UNPACK_B R100, R96.H1 ;  /* 0x00000060ff64723e */ /* 0x000fe200030004ff */
[--C-:B------:R-:W-:Y:S02]  /*5cb0*/  HADD2.F32 R95, -RZ, R103.reuse.H0_H0 ;  /* 0x20000067ff5f7230 */ /* 0x100fe40000004100 */
[C---:B------:R-:W-:Y:S01]  /*5cc0*/  FFMA R14, R81.reuse, R91, R14 ;  /* 0x0000005b510e7223 */ /* 0x040fe2000000000e */
[C---:B------:R-:W-:Y:S01]  /*5cd0*/  FFMA R15, R81.reuse, R92, R15 ;  /* 0x0000005c510f7223 */ /* 0x040fe2000000000f */
[C---:B------:R-:W-:Y:S01]  /*5ce0*/  FFMA R16, R81.reuse, R93, R16 ;  /* 0x0000005d51107223 */ /* 0x040fe20000000010 */
[----:B------:R-:W-:Y:S01]  /*5cf0*/  FFMA R17, R81, R94, R17 ;  /* 0x0000005e51117223 */ /* 0x000fe20000000011 */
[-C--:B------:R-:W-:Y:S01]  /*5d00*/  F2FP.F16.E5M2.UNPACK_B R102, R97.reuse ;  /* 0x00000061ff66723e */ /* 0x080fe200020004ff */
[----:B------:R-:W-:Y:S01]  /*5d10*/  HADD2.F32 R96, -RZ, R103.H1_H1 ;  /* 0x30000067ff607230 */ /* 0x000fe20000004100 */
[----:B------:R-:W-:Y:S01]  /*5d20*/  F2FP.SATFINITE.E5M2.F32.PACK_AB_MERGE_C R158, R15, R14, RZ ;  /* 0x0000000e0f9e723e */ /* 0x000fe200048060ff */
[C---:B------:R-:W-:Y:S01]  /*5d30*/  FMUL R18, R78.reuse, R18 ;  /* 0x000000124e127220 */ /* 0x040fe20000400000 */
[----:B------:R-:W-:Y:S01]  /*5d40*/  F2FP.F16.E5M2.UNPACK_B R104, R97.H1 ;  /* 0x00000061ff68723e */ /* 0x000fe200030004ff */
[--C-:B------:R-:W-:Y:S01]  /*5d50*/  HADD2.F32 R97, -RZ, R101.reuse.H0_H0 ;  /* 0x20000065ff617230 */ /* 0x100fe20000004100 */
[----:B------:R-:W-:Y:S01]  /*5d60*/  F2FP.SATFINITE.E5M2.F32.PACK_AB_MERGE_C R158, R13, R12, R158 ;  /* 0x0000000c0d9e723e */ /* 0x000fe2000480609e */
[C---:B------:R-:W-:Y:S01]  /*5d70*/  FFMA R18, R81.reuse, R95, R18 ;  /* 0x0000005f51127223 */ /* 0x040fe20000000012 */
[----:B------:R-:W-:Y:S01]  /*5d80*/  F2FP.F16.E5M2.UNPACK_B R110, R99 ;  /* 0x00000063ff6e723e */ /* 0x000fe200020004ff */
[C---:B------:R-:W-:Y:S01]  /*5d90*/  FMUL R19, R78.reuse, R19 ;  /* 0x000000134e137220 */ /* 0x040fe20000400000 */
[----:B------:R-:W-:Y:S01]  /*5da0*/  F2FP.F16.E5M2.UNPACK_B R112, R99.H1 ;  /* 0x00000063ff70723e */ /* 0x000fe200030004ff */
[----:B------:R-:W-:Y:S01]  /*5db0*/  HADD2.F32 R99, -RZ, R101.H1_H1 ;  /* 0x30000065ff637230 */ /* 0x000fe20000004100 */
[-C--:B------:R-:W-:Y:S01]  /*5dc0*/  F2FP.F16.E5M2.UNPACK_B R106, R98.reuse ;  /* 0x00000062ff6a723e */ /* 0x080fe200020004ff */
[----:B------:R-:W-:Y:S01]  /*5dd0*/  HADD2.F32 R101, -RZ, R102.H0_H0 ;  /* 0x20000066ff657230 */ /* 0x000fe20000004100 */
[----:B------:R-:W-:Y:S01]  /*5de0*/  F2FP.F16.E5M2.UNPACK_B R108, R98.H1 ;  /* 0x00000062ff6c723e */ /* 0x000fe200030004ff */
[----:B------:R-:W-:Y:S02]  /*5df0*/  HADD2.F32 R98, -RZ, R100.H0_H0 ;  /* 0x20000064ff627230 */ /* 0x000fe40000004100 */
[C---:B------:R-:W-:Y:S01]  /*5e00*/  FFMA R19, R81.reuse, R96, R19 ;  /* 0x0000006051137223 */ /* 0x040fe20000000013 */
[C---:B------:R-:W-:Y:S01]  /*5e10*/  FFMA R0, R81.reuse, R97, R0 ;  /* 0x0000006151007223 */ /* 0x040fe20000000000 */
[----:B------:R-:W-:Y:S01]  /*5e20*/  FFMA R2, R81, R99, R2 ;  /* 0x0000006351027223 */ /* 0x000fe20000000002 */
[----:B------:R-:W-:Y:S02]  /*5e30*/  HADD2.F32 R102, -RZ, R102.H1_H1 ;  /* 0x30000066ff667230 */ /* 0x000fe40000004100 */
[C---:B------:R-:W-:Y:S01]  /*5e40*/  FMUL R3, R78.reuse, R22 ;  /* 0x000000164e037220 */ /* 0x040fe20000400000 */
[----:B------:R-:W-:Y:S01]  /*5e50*/  HADD2.F32 R100, -RZ, R100.H1_H1 ;  /* 0x30000064ff647230 */ /* 0x000fe20000004100 */
[----:B------:R-:W-:Y:S01]  /*5e60*/  F2FP.SATFINITE.E5M2.F32.PACK_AB_MERGE_C R159, R19, R18, RZ ;  /* 0x00000012139f723e */ /* 0x000fe200048060ff */
[--C-:B------:R-:W-:Y:S02]  /*5e70*/  HADD2.F32 R105, -RZ, R106.reuse.H0_H0 ;  /* 0x2000006aff697230 */ /* 0x100fe40000004100 */
[----:B------:R-:W-:Y:S01]  /*5e80*/  FFMA R3, R81, R98, R3 ;  /* 0x0000006251037223 */ /* 0x000fe20000000003 */
[----:B------:R-:W-:Y:S01]  /*5e90*/  HADD2.F32 R106, -RZ, R106.H1_H1 ;  /* 0x3000006aff6a7230 */ /* 0x000fe20000004100 */
[----:B------:R-:W-:Y:S01]  /*5ea0*/  F2FP.SATFINITE.E5M2.F32.PACK_AB_MERGE_C R159, R17, R16, R159 ;  /* 0x00000010119f723e */ /* 0x000fe2000480609f */
[----:B------:R-:W-:Y:S02]  /*5eb0*/  HADD2.F32 R109, -RZ, R110.H0_H0 ;  /* 0x2000006eff6d7230 */ /* 0x000fe40000004100 */
[C---:B------:R-:W-:Y:S01]  /*5ec0*/  FMUL R23, R78.reuse, R23 ;  /* 0x000000174e177220 */ /* 0x040fe20000400000 */
[--C-:B------:R-:W-:Y:S02]  /*5ed0*/  HADD2.F32 R103, -RZ, R104.reuse.H0_H0 ;  /* 0x20000068ff677230 */ /* 0x100fe40000004100 */
[C---:B------:R-:W-:Y:S01]  /*5ee0*/  FMUL R22, R78.reuse, R26 ;  /* 0x0000001a4e167220 */ /* 0x040fe20000400000 */
[----:B------:R-:W-:Y:S01]  /*5ef0*/  HADD2.F32 R104, -RZ, R104.H1_H1 ;  /* 0x30000068ff687230 */ /* 0x000fe20000004100 */
[----:B------:R1:W-:Y:S01]  /*5f00*/  STS.128 [R168+UR43+0x2200], R156 ;  /* 0x0022009ca8007988 */ /* 0x0003e20008000c2b */
[C---:B------:R-:W-:Y:S01]  /*5f10*/  FFMA R23, R81.reuse, R100, R23 ;  /* 0x0000006451177223 */ /* 0x040fe20000000017 */
[C---:B------:R-:W-:Y:S01]  /*5f20*/  FFMA R20, R81.reuse, R101, R20 ;  /* 0x0000006551147223 */ /* 0x040fe20000000014 */
[C---:B------:R-:W-:Y:S01]  /*5f30*/  FFMA R21, R81.reuse, R102, R21 ;  /* 0x0000006651157223 */ /* 0x040fe20000000015 */
[----:B------:R-:W-:Y:S01]  /*5f40*/  FFMA R22, R81, R103, R22 ;  /* 0x0000006751167223 */ /* 0x000fe20000000016 */
[----:B------:R-:W-:Y:S01]  /*5f50*/  HADD2.F32 R110, -RZ, R110.H1_H1 ;  /* 0x3000006eff6e7230 */ /* 0x000fe20000004100 */
[----:B------:R-:W-:Y:S01]  /*5f60*/  F2FP.SATFINITE.E5M2.F32.PACK_AB_MERGE_C R161, R23, R3, RZ ;  /* 0x0000000317a1723e */ /* 0x000fe200048060ff */
[C---:B------:R-:W-:Y:S01]  /*5f70*/  FMUL R27, R78.reuse, R27 ;  /* 0x0000001b4e1b7220 */ /* 0x040fe20000400000 */
[--C-:B------:R-:W-:Y:S02]  /*5f80*/  HADD2.F32 R107, -RZ, R108.reuse.H0_H0 ;  /* 0x2000006cff6b7230 */ /* 0x100fe40000004100 */
[----:B------:R-:W-:Y:S01]  /*5f90*/  FMUL R26, R78, R30 ;  /* 0x0000001e4e1a7220 */ /* 0x000fe20000400000 */
[----:B------:R-:W-:Y:S01]  /*5fa0*/  HADD2.F32 R108, -RZ, R108.H1_H1 ;  /* 0x3000006cff6c7230 */ /* 0x000fe20000004100 */
[----:B------:R-:W-:Y:S01]  /*5fb0*/  F2FP.SATFINITE.E5M2.F32.PACK_AB_MERGE_C R160, R2, R0, R161 ;  /* 0x0000000002a0723e */ /* 0x000fe200048060a1 */
[C---:B------:R-:W-:Y:S01]  /*5fc0*/  FFMA R27, R81.reuse, R104, R27 ;  /* 0x00000068511b7223 */ /* 0x040fe2000000001b */
[C---:B------:R-:W-:Y:S01]  /*5fd0*/  FFMA R24, R81.reuse, R105, R24 ;  /* 0x0000006951187223 */ /* 0x040fe20000000018 */
[C---:B------:R-:W-:Y:S01]  /*5fe0*/  FFMA R25, R81.reuse, R106, R25 ;  /* 0x0000006a51197223 */ /* 0x040fe20000000019 */
[----:B------:R-:W-:Y:S01]  /*5ff0*/  FFMA R26, R81, R107, R26 ;  /* 0x0000006b511a7223 */ /* 0x000fe2000000001a */
[C---:B------:R-:W-:Y:S01]  /*6000*/  FMUL R31, R78.reuse, R31 ;  /* 0x0000001f4e1f7220 */ /* 0x040fe20000400000 */
[--C-:B------:R-:W-:Y:S01]  /*6010*/  HADD2.F32 R111, -RZ, R112.reuse.H0_H0 ;  /* 0x20000070ff6f7230 */ /* 0x100fe20000004100 */
[----:B------:R-:W-:Y:S01]  /*6020*/  F2FP.SATFINITE.E5M2.F32.PACK_AB_MERGE_C R162, R27, R22, RZ ;  /* 0x000000161ba2723e */ /* 0x000fe200048060ff */
[----:B------:R-:W-:Y:S02]  /*6030*/  HADD2.F32 R112, -RZ, R112.H1_H1 ;  /* 0x30000070ff707230 */ /* 0x000fe40000004100 */
[C---:B------:R-:W-:Y:S01]  /*6040*/  FFMA R31, R81.reuse, R108, R31 ;  /* 0x0000006c511f7223 */ /* 0x040fe2000000001f */
[----:B------:R-:W-:Y:S01]  /*6050*/  FFMA R28, R81, R109, R28 ;  /* 0x0000006d511c7223 */ /* 0x000fe2000000001c */
[----:B------:R-:W-:Y:S01]  /*6060*/  F2FP.SATFINITE.E5M2.F32.PACK_AB_MERGE_C R161, R21, R20, R162 ;  /* 0x0000001415a1723e */ /* 0x000fe200048060a2 */
[----:B------:R-:W-:Y:S01]  /*6070*/  FFMA R29, R81, R110, R29 ;  /* 0x0000006e511d7223 */ /* 0x000fe2000000001d */
[C---:B------:R-:W-:Y:S01]  /*6080*/  FMUL R30, R78.reuse, R34 ;  /* 0x000000224e1e7220 */ /* 0x040fe20000400000 */
[----:B------:R-:W-:Y:S01]  /*6090*/  F2FP.SATFINITE.E5M2.F32.PACK_AB_MERGE_C R163, R31, R26, RZ ;  /* 0x0000001a1fa3723e */ /* 0x000fe200048060ff */
[C---:B------:R-:W-:Y:S01]  /*60a0*/  FMUL R35, R78.reuse, R35 ;  /* 0x000000234e237220 */ /* 0x040fe20000400000 */
[--C-:B------:R-:W-:Y:S02]  /*60b0*/  HADD2.F32 R115, -RZ, R116.reuse.H0_H0 ;  /* 0x20000074ff737230 */ /* 0x100fe40000004100 */
[----:B------:R-:W-:Y:S01]  /*60c0*/  FFMA R30, R81, R111, R30 ;  /* 0x0000006f511e7223 */ /* 0x000fe2000000001e */
[----:B------:R-:W-:Y:S01]  /*60d0*/  F2FP.SATFINITE.E5M2.F32.PACK_AB_MERGE_C R162, R25, R24, R163 ;  /* 0x0000001819a2723e */ /* 0x000fe200048060a3 */
[C---:B------:R-:W-:Y:S01]  /*60e0*/  FFMA R35, R81.reuse, R112, R35 ;  /* 0x0000007051237223 */ /* 0x040fe20000000023 */
[C---:B------:R-:W-:Y:S01]  /*60f0*/  FFMA R32, R81.reuse, R113, R32 ;  /* 0x0000007151207223 */ /* 0x040fe20000000020 */
[----:B------:R-:W-:Y:S01]  /*6100*/  FFMA R33, R81, R114, R33 ;  /* 0x0000007251217223 */ /* 0x000fe20000000021 */
[----:B------:R-:W-:Y:S02]  /*6110*/  HADD2.F32 R116, -RZ, R116.H1_H1 ;  /* 0x30000074ff747230 */ /* 0x000fe40000004100 */
        /* <DEDUP_REMOVED lines=9> */
[----:B------:R-:W-:Y:S01]  /*61b0*/  HADD2.F32 R120, -RZ, R120.H1_H1 ;  /* 0x30000078ff787230 */ /* 0x000fe20000004100 */
[----:B------:R1:W-:Y:S01]  /*61c0*/  STS.128 [R178+0x2010], R160 ;  /* 0x002010a0b2007388 */ /* 0x0003e20000000c00 */
[----:B------:R-:W-:Y:S01]  /*61d0*/  F2FP.SATFINITE.E5M2.F32.PACK_AB_MERGE_C R184, R39, R34, RZ ;  /* 0x0000002227b8723e */ /* 0x000fe200048060ff */
[C---:B------:R-:W-:Y:S01]  /*61e0*/  FMUL R38, R78.reuse, R42 ;  /* 0x0000002a4e267220 */ /* 0x040fe20000400000 */
[C---:B------:R-:W-:Y:S01]  /*61f0*/  FMUL R43, R78.reuse, R43 ;  /* 0x0000002b4e2b7220 */ /* 0x040fe20000400000 */
[--C-:B------:R-:W-:Y:S01]  /*6200*/  HADD2.F32 R123, -RZ, R124.reuse.H0_H0 ;  /* 0x2000007cff7b7230 */ /* 0x100fe20000004100 */
[----:B------:R-:W-:Y:S01]  /*6210*/  F2FP.SATFINITE.E5M2.F32.PACK_AB_MERGE_C R184, R33, R32, R184 ;  /* 0x0000002021b8723e */ /* 0x000fe200048060b8 */
[C---:B------:R-:W-:Y:S01]  /*6220*/  FFMA R38, R81.reuse, R119, R38 ;  /* 0x0000007751267223 */ /* 0x040fe20000000026 */
        /* <DEDUP_REMOVED lines=12> */
[C---:B------:R-:W-:Y:S01]  /*62f0*/  FFMA R45, R81.reuse, R126, R45 ;  /* 0x0000007e512d7223 */ /* 0x040fe2000000002d */
[----:B------:R-:W-:Y:S02]  /*6300*/  HADD2.F32 R128, -RZ, R128.H1_H1 ;  /* 0x30000080ff807230 */ /* 0x000fe40000004100 */
[C---:B------:R-:W-:Y:S01]  /*6310*/  FMUL R46, R78.reuse, R50 ;  /* 0x000000324e2e7220 */ /* 0x040fe20000400000 */
[C---:B------:R-:W-:Y:S01]  /*6320*/  FMUL R51, R78.reuse, R51 ;  /* 0x000000334e337220 */ /* 0x040fe20000400000 */
[--C-:B------:R-:W-:Y:S02]  /*6330*/  HADD2.F32 R131, -RZ, R132.reuse.H0_H0 ;  /* 0x20000084ff837230 */ /* 0x100fe40000004100 */
[C---:B------:R-:W-:Y:S01]  /*6340*/  FMUL R50, R78.reuse, R54 ;  /* 0x000000364e327220 */ /* 0x040fe20000400000 */
[C---:B------:R-:W-:Y:S01]  /*6350*/  FFMA R46, R81.reuse, R127, R46 ;  /* 0x0000007f512e7223 */ /* 0x040fe2000000002e */
[----:B------:R-:W-:Y:S02]  /*6360*/  HADD2.F32 R132, -RZ, R132.H1_H1 ;  /* 0x30000084ff847230 */ /* 0x000fe40000004100 */
[C---:B------:R-:W-:Y:S01]  /*6370*/  FFMA R51, R81.reuse, R128, R51 ;  /* 0x0000008051337223 */ /* 0x040fe20000000033 */
[C---:B------:R-:W-:Y:S01]  /*6380*/  FMUL R55, R78.reuse, R55 ;  /* 0x000000374e377220 */ /* 0x040fe20000400000 */
[C---:B------:R-:W-:Y:S01]  /*6390*/  FFMA R48, R81.reuse, R129, R48 ;  /* 0x0000008151307223 */ /* 0x040fe20000000030 */
[C---:B------:R-:W-:Y:S01]  /*63a0*/  FFMA R49, R81.reuse, R130, R49 ;  /* 0x0000008251317223 */ /* 0x040fe20000000031 */
[--C-:B------:R-:W-:Y:S02]  /*63b0*/  HADD2.F32 R135, -RZ, R136.reuse.H0_H0 ;  /* 0x20000088ff877230 */ /* 0x100fe40000004100 */
[C---:B------:R-:W-:Y:S01]  /*63c0*/  FFMA R50, R81.reuse, R131, R50 ;  /* 0x0000008351327223 */ /* 0x040fe20000000032 */
[----:B------:R-:W-:Y:S02]  /*63d0*/  HADD2.F32 R136, -RZ, R136.H1_H1 ;  /* 0x30000088ff887230 */ /* 0x000fe40000004100 */
[C---:B------:R-:W-:Y:S01]  /*63e0*/  FMUL R54, R78.reuse, R58 ;  /* 0x0000003a4e367220 */ /* 0x040fe20000400000 */
        /* <DEDUP_REMOVED lines=16> */
[----:B------:R-:W-:Y:S01]  /*64f0*/  FFMA R63, R81, R140, R63 ;  /* 0x0000008c513f7223 */ /* 0x000fe2000000003f */
[----:B------:R-:W-:Y:S01]  /*6500*/  FMUL R67, R78, R67 ;  /* 0x000000434e437220 */ /* 0x000fe20000400000 */
[----:B------:R-:W-:Y:S01]  /*6510*/  F2FP.SATFINITE.E5M2.F32.PACK_AB_MERGE_C R186, R47, R42, RZ ;  /* 0x0000002a2fba723e */ /* 0x000fe200048060ff */
[----:B------:R-:W-:Y:S01]  /*6520*/  FFMA R60, R81, R83, R60 ;  /* 0x00000053513c7223 */ /* 0x000fe2000000003c */
[----:B------:R-:W-:Y:S01]  /*6530*/  F2FP.SATFINITE.E5M2.F32.PACK_AB_MERGE_C R187, R51, R46, RZ ;  /* 0x0000002e33bb723e */ /* 0x000fe200048060ff */
[C---:B------:R-:W-:Y:S01]  /*6540*/  FFMA R61, R81.reuse, R80, R61 ;  /* 0x00000050513d7223 */ /* 0x040fe2000000003d */
[C---:B------:R-:W-:Y:S01]  /*6550*/  FFMA R62, R81.reuse, R85, R62 ;  /* 0x00000055513e7223 */ /* 0x040fe2000000003e */
[----:B------:R-:W-:Y:S01]  /*6560*/  FFMA R67, R81, R82, R67 ;  /* 0x0000005251437223 */ /* 0x000fe20000000043 */
[----:B------:R-:W-:Y:S02]  /*6570*/  F2FP.SATFINITE.E5M2.F32.PACK_AB_MERGE_C R186, R41, R40, R186 ;  /* 0x0000002829ba723e */ /* 0x000fe400048060ba */
[----:B------:R-:W-:Y:S02]  /*6580*/  F2FP.SATFINITE.E5M2.F32.PACK_AB_MERGE_C R187, R45, R44, R187 ;  /* 0x0000002c2dbb723e */ /* 0x000fe400048060bb */
[----:B------:R-:W-:Y:S02]  /*6590*/  F2FP.SATFINITE.E5M2.F32.PACK_AB_MERGE_C R188, R55, R50, RZ ;  /* 0x0000003237bc723e */ /* 0x000fe400048060ff */
[----:B------:R-:W-:Y:S01]  /*65a0*/  F2FP.SATFINITE.E5M2.F32.PACK_AB_MERGE_C R189, R59, R54, RZ ;  /* 0x000000363bbd723e */ /* 0x000fe200048060ff */
[----:B------:R1:W-:Y:S01]  /*65b0*/  STS.128 [R177+0x2020], R184 ;  /* 0x002020b8b1007388 */ /* 0x0003e20000000c00 */
[----:B------:R-:W-:Y:S02]  /*65c0*/  F2FP.SATFINITE.E5M2.F32.PACK_AB_MERGE_C R190, R63, R58, RZ ;  /* 0x0000003a3fbe723e */ /* 0x000fe400048060ff */
[----:B------:R-:W-:Y:S02]  /*65d0*/  F2FP.SATFINITE.E5M2.F32.PACK_AB_MERGE_C R182, R67, R62, RZ ;  /* 0x0000003e43b6723e */ /* 0x000fe400048060ff */
[----:B------:R-:W-:Y:S02]  /*65e0*/  F2FP.SATFINITE.E5M2.F32.PACK_AB_MERGE_C R188, R49, R48, R188 ;  /* 0x0000003031bc723e */ /* 0x000fe400048060bc */
[----:B------:R-:W-:Y:S02]  /*65f0*/  F2FP.SATFINITE.E5M2.F32.PACK_AB_MERGE_C R189, R53, R52, R189 ;  /* 0x0000003435bd723e */ /* 0x000fe400048060bd */
[----:B------:R-:W-:Y:S02]  /*6600*/  F2FP.SATFINITE.E5M2.F32.PACK_AB_MERGE_C R190, R57, R56, R190 ;  /* 0x0000003839be723e */ /* 0x000fe400048060be */
[----:B------:R-:W-:Y:S02]  /*6610*/  F2FP.SATFINITE.E5M2.F32.PACK_AB_MERGE_C R191, R61, R60, R182 ;  /* 0x0000003c3dbf723e */ /* 0x000fe400048060b6 */
[----:B------:R-:W-:Y:S03]  /*6620*/  IADD3 R76, PT, PT, R76, 0x1, RZ ;  /* 0x000000014c4c7810 */ /* 0x000fe60007ffe0ff */
[----:B------:R1:W-:Y:S01]  /*6630*/  STS.128 [R176+0x2030], R188 ;  /* 0x002030bcb0007388 */ /* 0x0003e20000000c00 */
[----:B------:R-:W-:Y:S01]  /*6640*/  @!PT LDS RZ, [RZ] ;  /* 0x00000000fffff984 */ /* 0x000fe20000000800 */
[----:B------:R-:W-:Y:S01]  /*6650*/  @!PT LDS RZ, [RZ] ;  /* 0x00000000fffff984 */ /* 0x000fe20000000800 */
[----:B------:R-:W-:Y:S01]  /*6660*/  @!PT LDS RZ, [RZ] ;  /* 0x00000000fffff984 */ /* 0x000fe20000000800 */
[----:B------:R-:W-:Y:S01]  /*6670*/  @!PT LDS RZ, [RZ] ;  /* 0x00000000fffff984 */ /* 0x000fe20000000800 */
[----:B------:R3:W-:Y:S07]  /*6680*/  MEMBAR.ALL.CTA ;  /* 0x0000000000007992 */ /* 0x0007ee0000008000 */
[----:B---3--:R-:W3:Y:S02]  /*6690*/  FENCE.VIEW.ASYNC.S ;  /* 0x00000000000073c6 */ /* 0x008ee40000000000 */
[----:B---3--:R-:W-:Y:S06]  /*66a0*/  BAR.SYNC.DEFER_BLOCKING 0x1, 0x80 ;  /* 0x0042000000007b1d */ /* 0x008fec0000010000 */
[----:B------:R-:W-:Y:S05]  /*66b0*/  @P0 BRA `(.L_x_92) ;  /* 0x0000000000340947 */ /* 0x000fea0003800000 */
[----:B------:R-:W-:Y:S01]  /*66c0*/  UIADD3 UR12, UPT, UPT, UR43, 0x2200, URZ ;  /* 0x000022002b0c7890 */ /* 0x000fe2000fffe0ff */
[----:B------:R-:W-:Y:S01]  /*66d0*/  R2UR UR9, R155 ;  /* 0x000000009b0972ca */ /* 0x000fe200000e0000 */
[----:B------:R-:W-:Y:S01]  /*66e0*/  UIADD3 UR10, UP0, UPT, UR46, 0x680, URZ ;  /* 0x000006802e0a7890 */ /* 0x000fe2000ff1e0ff */
[----:B------:R-:W-:Y:S01]  /*66f0*/  R2UR UR8, R165 ;  /* 0x00000000a50872ca */ /* 0x000fe200000e0000 */
[----:B------:R-:W-:Y:S02]  /*6700*/  UMOV UR7, UR36 ;  /* 0x0000002400077c82 */ /* 0x000fe40008000000 */
[----:B------:R-:W-:Y:S01]  /*6710*/  IMAD.U32 R179, RZ, RZ, UR12 ;  /* 0x0000000cffb37e24 */ /* 0x000fe2000f8e00ff */
[----:B------:R-:W-:Y:S04]  /*6720*/  UIADD3.X UR11, UPT, UPT, URZ, UR47, URZ, UP0, !UPT ;  /* 0x0000002fff0b7290 */ /* 0x000fe800087fe4ff */
[----:B------:R-:W-:Y:S03]  /*6730*/  R2UR UR4, R179 ;  /* 0x00000000b30472ca */ /* 0x000fe600000e0000 */
[----:B------:R-:W-:Y:S02]  /*6740*/  USHF.L.U32 UR5, UR9, 0x6, URZ ;  /* 0x0000000609057899 */ /* 0x000fe400080006ff */
[----:B------:R-:W-:Y:S09]  /*6750*/  USHF.L.U32 UR6, UR8, 0x7, URZ ;  /* 0x0000000708067899 */ /* 0x000ff200080006ff */
[----:B------:R3:W-:Y:S01]  /*6760*/  UTMASTG.3D [UR4], [UR10] ;  /* 0x000000040a0073b5 */ /* 0x0007e20008010000 */
[----:B------:R0:W-:Y:S01]  /*6770*/  UTMACMDFLUSH ;  /* 0x00000000000079b7 */ /* 0x0001e20000000000 */
[----:B---3--:R-:W-:Y:S04]  /*6780*/  DEPBAR.LE SB0, 0x0 ;  /* 0x000080000000791a */ /* 0x008fe80000000000 */
.L_x_92:
[----:B------:R-:W-:Y:S05]  /*6790*/  BSYNC.RECONVERGENT B0 ;  /* 0x0000000000007941 */ /* 0x000fea0003800200 */
.L_x_91:
[----:B------:R-:W-:Y:S01]  /*67a0*/  BAR.SYNC.DEFER_BLOCKING 0x1, 0x80 ;  /* 0x0042000000007b1d */ /* 0x000fe20000010000 */
[----:B------:R-:W-:Y:S01]  /*67b0*/  ISETP.NE.AND P2, PT, R180, RZ, PT ;  /* 0x000000ffb400720c */ /* 0x000fe20003f45270 */
[----:B------:R-:W-:Y:S01]  /*67c0*/  IMAD.IADD R155, R75, 0x1, R143 ;  /* 0x000000014b9b7824 */ /* 0x000fe200078e028f */
[----:B------:R-:W-:Y:S01]  /*67d0*/  ISETP.NE.AND P0, PT, R181, 0x2, PT ;  /* 0x00000002b500780c */ /* 0x000fe20003f05270 */
[----:B------:R-:W-:Y:S01]  /*67e0*/  IMAD.IADD R165, R77, 0x1, R154 ;  /* 0x000000014da57824 */ /* 0x000fe200078e029a */
[----:B------:R-:W-:Y:S02]  /*67f0*/  ISETP.NE.AND P1, PT, R76, 0x4, PT ;  /* 0x000000044c00780c */ /* 0x000fe40003f25270 */
[----:B------:R-:W-:Y:S02]  /*6800*/  SEL R3, RZ, 0x1, P0 ;  /* 0x00000001ff037807 */ /* 0x000fe40000000000 */
[----:B------:R-:W-:Y:S02]  /*6810*/  SEL R0, RZ, 0x1, P1 ;  /* 0x00000001ff007807 */ /* 0x000fe40000800000 */
[----:B------:R-:W-:Y:S02]  /*6820*/  LOP3.LUT R174, R174, R3, RZ, 0x3c, !PT ;  /* 0x00000003aeae7212 */ /* 0x000fe400078e3cff */
[----:B------:R-:W-:Y:S02]  /*6830*/  LOP3.LUT R175, R175, R0, RZ, 0x3c, !PT ;  /* 0x00000000afaf7212 */ /* 0x000fe400078e3cff */
[----:B------:R-:W-:Y:S02]  /*6840*/  @P2 R2UR UR36, R171 ;  /* 0x00000000ab2422ca */ /* 0x000fe400000e0000 */
[----:B------:R-:W-:Y:S02]  /*6850*/  SEL R181, R181, RZ, P0 ;  /* 0x000000ffb5b57207 */ /* 0x000fe40000000000 */
[----:B------:R-:W-:Y:S01]  /*6860*/  SEL R76, R76, RZ, P1 ;  /* 0x000000ff4c4c7207 */ /* 0x000fe20000800000 */
[----:B------:R-:W-:Y:S10]  /*6870*/  @P2 BRA `(.L_x_93) ;  /* 0xffffffdc00702947 */ /* 0x000ff4000383ffff */
[----:B------:R-:W-:Y:S05]  /*6880*/  EXIT ;  /* 0x000000000000794d */ /* 0x000fea0003800000 */
.L_x_19:
[----:B--2---:R2:W1:Y:S02]  /*6890*/  SYNCS.PHASECHK.TRANS64.TRYWAIT P0, [R3+URZ+0xc0], R2 ;  /* 0x0000c002030075a7 */ /* 0x00446400080011ff */
[----:B-1----:R-:W-:Y:S05]  /*68a0*/  @!P0 NANOSLEEP.SYNCS 0x989680 ;  /* 0x009896800000895d */ /* 0x002fea0003900000 */
[----:B------:R-:W1:Y:S02]  /*68b0*/  @!P0 SYNCS.PHASECHK.TRANS64 P0, [R3+URZ+0xc0], R2 ;  /* 0x0000c002030085a7 */ /* 0x000e6400080010ff */
[----:B-1----:R-:W-:Y:S05]  /*68c0*/  @!P0 BRA `(.L_x_19) ;  /* 0xfffffffc00f08947 */ /* 0x002fea000383ffff */
[----:B------:R-:W-:Y:S05]  /*68d0*/  BRA `(.L_x_94) ;  /* 0xffffffac00207947 */ /* 0x000fea000383ffff */
.L_x_22:
[----:B-1----:R-:W-:-:S07]  /*68e0*/  MOV R2, UR33 ;  /* 0x0000002100027c02 */ /* 0x002fce0008000f00 */
.L_x_95:
[----:B-1----:R1:W2:Y:S02]  /*68f0*/  SYNCS.PHASECHK.TRANS64.TRYWAIT P0, [R2+URZ+0x18], R5 ;  /* 0x00001805020075a7 */ /* 0x0022a400080011ff */
[----:B--2---:R-:W-:Y:S05]  /*6900*/  @!P0 NANOSLEEP.SYNCS 0x989680 ;  /* 0x009896800000895d */ /* 0x004fea0003900000 */
[----:B------:R-:W2:Y:S02]  /*6910*/  @!P0 SYNCS.PHASECHK.TRANS64 P0, [R2+URZ+0x18], R5 ;  /* 0x00001805020085a7 */ /* 0x000ea400080010ff */
[----:B--2---:R-:W-:Y:S05]  /*6920*/  @!P0 BRA `(.L_x_95) ;  /* 0xfffffffc00f08947 */ /* 0x004fea000383ffff */
[----:B------:R-:W-:Y:S05]  /*6930*/  BRA `(.L_x_21) ;  /* 0xffffffac00707947 */ /* 0x000fea000383ffff */
.L_x_28:
[----:B-1----:R-:W-:-:S07]  /*6940*/  MOV R2, UR17 ;  /* 0x0000001100027c02 */ /* 0x002fce0008000f00 */
.L_x_96:
[----:B-1----:R1:W2:Y:S02]  /*6950*/  SYNCS.PHASECHK.TRANS64.TRYWAIT P0, [R2+URZ+0x18], R5 ;  /* 0x00001805020075a7 */ /* 0x0022a400080011ff */
[----:B--2---:R-:W-:Y:S05]  /*6960*/  @!P0 NANOSLEEP.SYNCS 0x989680 ;  /* 0x009896800000895d */ /* 0x004fea0003900000 */
[----:B------:R-:W2:Y:S02]  /*6970*/  @!P0 SYNCS.PHASECHK.TRANS64 P0, [R2+URZ+0x18], R5 ;  /* 0x00001805020085a7 */ /* 0x000ea400080010ff */
[----:B--2---:R-:W-:Y:S05]  /*6980*/  @!P0 BRA `(.L_x_96) ;  /* 0xfffffffc00f08947 */ /* 0x004fea000383ffff */
[----:B------:R-:W-:Y:S05]  /*6990*/  BRA `(.L_x_27) ;  /* 0xffffffb000187947 */ /* 0x000fea000383ffff */
.L_x_32:
[----:B-1----:R1:W2:Y:S02]  /*69a0*/  SYNCS.PHASECHK.TRANS64.TRYWAIT P0, [R2+URZ+0x50], R3 ;  /* 0x00005003020075a7 */ /* 0x0022a400080011ff */
[----:B--2---:R-:W-:Y:S05]  /*69b0*/  @!P0 NANOSLEEP.SYNCS 0x989680 ;  /* 0x009896800000895d */ /* 0x004fea0003900000 */
[----:B------:R-:W2:Y:S02]  /*69c0*/  @!P0 SYNCS.PHASECHK.TRANS64 P0, [R2+URZ+0x50], R3 ;  /* 0x00005003020085a7 */ /* 0x000ea400080010ff */
[----:B--2---:R-:W-:Y:S05]  /*69d0*/  @!P0 BRA `(.L_x_32) ;  /* 0xfffffffc00f08947 */ /* 0x004fea000383ffff */
[----:B------:R-:W-:Y:S05]  /*69e0*/  BRA `(.L_x_97) ;  /* 0xffffffb000a87947 */ /* 0x000fea000383ffff */
.L_x_36:
[----:B----4-:R-:W-:-:S07]  /*69f0*/  MOV R0, UR5 ;  /* 0x0000000500007c02 */ /* 0x010fce0008000f00 */
.L_x_98:
[----:B-1----:R1:W2:Y:S02]  /*6a00*/  SYNCS.PHASECHK.TRANS64.TRYWAIT P0, [R0+URZ], R3 ;  /* 0x00000003000075a7 */ /* 0x0022a400080011ff */
[----:B--2---:R-:W-:Y:S05]  /*6a10*/  @!P0 NANOSLEEP.SYNCS 0x989680 ;  /* 0x009896800000895d */ /* 0x004fea0003900000 */
[----:B------:R-:W2:Y:S02]  /*6a20*/  @!P0 SYNCS.PHASECHK.TRANS64 P0, [R0+URZ], R3 ;  /* 0x00000003000085a7 */ /* 0x000ea400080010ff */
[----:B--2---:R-:W-:Y:S05]  /*6a30*/  @!P0 BRA `(.L_x_98) ;  /* 0xfffffffc00f08947 */ /* 0x004fea000383ffff */
[----:B------:R-:W-:Y:S05]  /*6a40*/  BRA `(.L_x_99) ;  /* 0xffffffb800187947 */ /* 0x000fea000383ffff */
.L_x_37:
[----:B----4-:R-:W-:-:S07]  /*6a50*/  MOV R0, UR5 ;  /* 0x0000000500007c02 */ /* 0x010fce0008000f00 */
.L_x_100:
[----:B-1----:R1:W2:Y:S02]  /*6a60*/  SYNCS.PHASECHK.TRANS64.TRYWAIT P0, [R0+URZ], R3 ;  /* 0x00000003000075a7 */ /* 0x0022a400080011ff */
[----:B--2---:R-:W-:Y:S05]  /*6a70*/  @!P0 NANOSLEEP.SYNCS 0x989680 ;  /* 0x009896800000895d */ /* 0x004fea0003900000 */
[----:B------:R-:W2:Y:S02]  /*6a80*/  @!P0 SYNCS.PHASECHK.TRANS64 P0, [R0+URZ], R3 ;  /* 0x00000003000085a7 */ /* 0x000ea400080010ff */
[----:B--2---:R-:W-:Y:S05]  /*6a90*/  @!P0 BRA `(.L_x_100) ;  /* 0xfffffffc00f08947 */ /* 0x004fea000383ffff */
[----:B------:R-:W-:Y:S05]  /*6aa0*/  BRA `(.L_x_101) ;  /* 0xffffffb800247947 */ /* 0x000fea000383ffff */
.L_x_40:
[----:B-1----:R1:W2:Y:S02]  /*6ab0*/  SYNCS.PHASECHK.TRANS64.TRYWAIT P0, [R0+URZ+0xb0], R5 ;  /* 0x0000b005000075a7 */ /* 0x0022a400080011ff */
[----:B--2---:R-:W-:Y:S05]  /*6ac0*/  @!P0 NANOSLEEP.SYNCS 0x989680 ;  /* 0x009896800000895d */ /* 0x004fea0003900000 */
[----:B------:R-:W2:Y:S02]  /*6ad0*/  @!P0 SYNCS.PHASECHK.TRANS64 P0, [R0+URZ+0xb0], R5 ;  /* 0x0000b005000085a7 */ /* 0x000ea400080010ff */
[----:B--2---:R-:W-:Y:S05]  /*6ae0*/  @!P0 BRA `(.L_x_40) ;  /* 0xfffffffc00f08947 */ /* 0x004fea000383ffff */
[----:B------:R-:W-:Y:S05]  /*6af0*/  BRA `(.L_x_102) ;  /* 0xffffffb800807947 */ /* 0x000fea000383ffff */
.L_x_41:
[----:B------:R-:W-:-:S07]  /*6b00*/  MOV R0, UR5 ;  /* 0x0000000500007c02 */ /* 0x000fce0008000f00 */
.L_x_103:
[----:B-1----:R1:W2:Y:S02]  /*6b10*/  SYNCS.PHASECHK.TRANS64.TRYWAIT P0, [R0+URZ+0x60], R5 ;  /* 0x00006005000075a7 */ /* 0x0022a400080011ff */
[----:B--2---:R-:W-:Y:S05]  /*6b20*/  @!P0 NANOSLEEP.SYNCS 0x989680 ;  /* 0x009896800000895d */ /* 0x004fea0003900000 */
[----:B------:R-:W2:Y:S02]  /*6b30*/  @!P0 SYNCS.PHASECHK.TRANS64 P0, [R0+URZ+0x60], R5 ;  /* 0x00006005000085a7 */ /* 0x000ea400080010ff */
[----:B--2---:R-:W-:Y:S05]  /*6b40*/  @!P0 BRA `(.L_x_103) ;  /* 0xfffffffc00f08947 */ /* 0x004fea000383ffff */
[----:B------:R-:W-:Y:S05]  /*6b50*/  BRA `(.L_x_104) ;  /* 0xffffffb800907947 */ /* 0x000fea000383ffff */
.L_x_42:
[----:B-1----:R1:W2:Y:S02]  /*6b60*/  SYNCS.PHASECHK.TRANS64.TRYWAIT P1, [R0+URZ+0x50], R5 ;  /* 0x00005005000075a7 */ /* 0x0022a400080211ff */
[----:B--2---:R-:W-:Y:S05]  /*6b70*/  @!P1 NANOSLEEP.SYNCS 0x989680 ;  /* 0x009896800000995d */ /* 0x004fea0003900000 */
[----:B------:R-:W2:Y:S02]  /*6b80*/  @!P1 SYNCS.PHASECHK.TRANS64 P1, [R0+URZ+0x50], R5 ;  /* 0x00005005000095a7 */ /* 0x000ea400080210ff */
[----:B--2---:R-:W-:Y:S05]  /*6b90*/  @!P1 BRA `(.L_x_42) ;  /* 0xfffffffc00f09947 */ /* 0x004fea000383ffff */
[----:B------:R-:W-:Y:S05]  /*6ba0*/  BRA `(.L_x_105) ;  /* 0xffffffb800c07947 */ /* 0x000fea000383ffff */
.L_x_45:
[----:B------:R-:W-:-:S07]  /*6bb0*/  MOV R0, UR5 ;  /* 0x0000000500007c02 */ /* 0x000fce0008000f00 */
.L_x_106:
[----:B-1----:R1:W2:Y:S02]  /*6bc0*/  SYNCS.PHASECHK.TRANS64.TRYWAIT P0, [R0+URZ+0x60], R3 ;  /* 0x00006003000075a7 */ /* 0x0022a400080011ff */
[----:B--2---:R-:W-:Y:S05]  /*6bd0*/  @!P0 NANOSLEEP.SYNCS 0x989680 ;  /* 0x009896800000895d */ /* 0x004fea0003900000 */
[----:B------:R-:W2:Y:S02]  /*6be0*/  @!P0 SYNCS.PHASECHK.TRANS64 P0, [R0+URZ+0x60], R3 ;  /* 0x00006003000085a7 */ /* 0x000ea400080010ff */
[----:B--2---:R-:W-:Y:S05]  /*6bf0*/  @!P0 BRA `(.L_x_106) ;  /* 0xfffffffc00f08947 */ /* 0x004fea000383ffff */
[----:B------:R-:W-:Y:S05]  /*6c00*/  BRA `(.L_x_44) ;  /* 0xffffffbc00147947 */ /* 0x000fea000383ffff */
.L_x_52:
[----:B-1----:R1:W2:Y:S02]  /*6c10*/  SYNCS.PHASECHK.TRANS64.TRYWAIT P1, [R0+URZ+0x50], R5 ;  /* 0x00005005000075a7 */ /* 0x0022a400080211ff */
[----:B--2---:R-:W-:Y:S05]  /*6c20*/  @!P1 NANOSLEEP.SYNCS 0x989680 ;  /* 0x009896800000995d */ /* 0x004fea0003900000 */
[----:B------:R-:W2:Y:S02]  /*6c30*/  @!P1 SYNCS.PHASECHK.TRANS64 P1, [R0+URZ+0x50], R5 ;  /* 0x00005005000095a7 */ /* 0x000ea400080210ff */
[----:B--2---:R-:W-:Y:S05]  /*6c40*/  @!P1 BRA `(.L_x_52) ;  /* 0xfffffffc00f09947 */ /* 0x004fea000383ffff */
[----:B------:R-:W-:Y:S05]  /*6c50*/  BRA `(.L_x_107) ;  /* 0xffffffc000847947 */ /* 0x000fea000383ffff */
.L_x_53:
[----:B------:R-:W-:-:S07]  /*6c60*/  MOV R3, UR7 ;  /* 0x0000000700037c02 */ /* 0x000fce0008000f00 */
.L_x_108:
[----:B-1----:R1:W2:Y:S02]  /*6c70*/  SYNCS.PHASECHK.TRANS64.TRYWAIT P0, [R3+URZ+0x90], R0 ;  /* 0x00009000030075a7 */ /* 0x0022a400080011ff */
[----:B--2---:R-:W-:Y:S05]  /*6c80*/  @!P0 NANOSLEEP.SYNCS 0x989680 ;  /* 0x009896800000895d */ /* 0x004fea0003900000 */
[----:B------:R-:W2:Y:S02]  /*6c90*/  @!P0 SYNCS.PHASECHK.TRANS64 P0, [R3+URZ+0x90], R0 ;  /* 0x00009000030085a7 */ /* 0x000ea400080010ff */
[----:B--2---:R-:W-:Y:S05]  /*6ca0*/  @!P0 BRA `(.L_x_108) ;  /* 0xfffffffc00f08947 */ /* 0x004fea000383ffff */
[----:B------:R-:W-:Y:S05]  /*6cb0*/  BRA `(.L_x_109) ;  /* 0xffffffc000bc7947 */ /* 0x000fea000383ffff */
.L_x_56:
[----:B------:R-:W-:Y:S07]  /*6cc0*/  MOV R0, UR6 ;  /* 0x0000000600007c02 */ /* 0x000fee0008000f00 */
.L_x_110:
[----:B-1----:R1:W2:Y:S02]  /*6cd0*/  SYNCS.PHASECHK.TRANS64.TRYWAIT P0, [R0+URZ], R3 ;  /* 0x00000003000075a7 */ /* 0x0022a400080011ff */
[----:B--2---:R-:W-:Y:S05]  /*6ce0*/  @!P0 NANOSLEEP.SYNCS 0x989680 ;  /* 0x009896800000895d */ /* 0x004fea0003900000 */
[----:B------:R-:W2:Y:S02]  /*6cf0*/  @!P0 SYNCS.PHASECHK.TRANS64 P0, [R0+URZ], R3 ;  /* 0x00000003000085a7 */ /* 0x000ea400080010ff */
[----:B--2---:R-:W-:Y:S05]  /*6d00*/  @!P0 BRA `(.L_x_110) ;  /* 0xfffffffc00f08947 */ /* 0x004fea000383ffff */
[----:B------:R-:W-:Y:S05]  /*6d10*/  BRA `(.L_x_55) ;  /* 0xffffffc000d87947 */ /* 0x000fea000383ffff */
.L_x_59:
[----:B------:R-:W-:-:S07]  /*6d20*/  MOV R0, UR6 ;  /* 0x0000000600007c02 */ /* 0x000fce0008000f00 */
.L_x_111:
[----:B--2---:R2:W4:Y:S02]  /*6d30*/  SYNCS.PHASECHK.TRANS64.TRYWAIT P0, [R0+URZ], R3 ;  /* 0x00000003000075a7 */ /* 0x00452400080011ff */
[----:B----4-:R-:W-:Y:S05]  /*6d40*/  @!P0 NANOSLEEP.SYNCS 0x989680 ;  /* 0x009896800000895d */ /* 0x010fea0003900000 */
[----:B------:R-:W4:Y:S02]  /*6d50*/  @!P0 SYNCS.PHASECHK.TRANS64 P0, [R0+URZ], R3 ;  /* 0x00000003000085a7 */ /* 0x000f2400080010ff */
[----:B----4-:R-:W-:Y:S05]  /*6d60*/  @!P0 BRA `(.L_x_111) ;  /* 0xfffffffc00f08947 */ /* 0x010fea000383ffff */
[----:B------:R-:W-:Y:S05]  /*6d70*/  BRA `(.L_x_112) ;  /* 0xffffffc400b47947 */ /* 0x000fea000383ffff */
.L_x_60:
[----:B------:R-:W-:-:S07]  /*6d80*/  MOV R0, UR6 ;  /* 0x0000000600007c02 */ /* 0x000fce0008000f00 */
.L_x_113:
[----:B-1----:R1:W2:Y:S02]  /*6d90*/  SYNCS.PHASECHK.TRANS64.TRYWAIT P0, [R0+URZ], R3 ;  /* 0x00000003000075a7 */ /* 0x0022a400080011ff */
[----:B--2---:R-:W-:Y:S05]  /*6da0*/  @!P0 NANOSLEEP.SYNCS 0x989680 ;  /* 0x009896800000895d */ /* 0x004fea0003900000 */
[----:B------:R-:W2:Y:S02]  /*6db0*/  @!P0 SYNCS.PHASECHK.TRANS64 P0, [R0+URZ], R3 ;  /* 0x00000003000085a7 */ /* 0x000ea400080010ff */
[----:B--2---:R-:W-:Y:S05]  /*6dc0*/  @!P0 BRA `(.L_x_113) ;  /* 0xfffffffc00f08947 */ /* 0x004fea000383ffff */
[----:B------:R-:W-:Y:S05]  /*6dd0*/  BRA `(.L_x_114) ;  /* 0xffffffc400c07947 */ /* 0x000fea000383ffff */
.L_x_61:
[----:B------:R-:W-:-:S07]  /*6de0*/  MOV R0, UR6 ;  /* 0x0000000600007c02 */ /* 0x000fce0008000f00 */
.L_x_115:
[----:B-1----:R1:W2:Y:S02]  /*6df0*/  SYNCS.PHASECHK.TRANS64.TRYWAIT P0, [R0+URZ], R3 ;  /* 0x00000003000075a7 */ /* 0x0022a400080011ff */
[----:B--2---:R-:W-:Y:S05]  /*6e00*/  @!P0 NANOSLEEP.SYNCS 0x989680 ;  /* 0x009896800000895d */ /* 0x004fea0003900000 */
[----:B------:R-:W2:Y:S02]  /*6e10*/  @!P0 SYNCS.PHASECHK.TRANS64 P0, [R0+URZ], R3 ;  /* 0x00000003000085a7 */ /* 0x000ea400080010ff */
[----:B--2---:R-:W-:Y:S05]  /*6e20*/  @!P0 BRA `(.L_x_115) ;  /* 0xfffffffc00f08947 */ /* 0x004fea000383ffff */
[----:B------:R-:W-:Y:S05]  /*6e30*/  BRA `(.L_x_116) ;  /* 0xffffffc400cc7947 */ /* 0x000fea000383ffff */
.L_x_62:
[----:B------:R-:W-:-:S07]  /*6e40*/  MOV R0, UR7 ;  /* 0x0000000700007c02 */ /* 0x000fce0008000f00 */
.L_x_117:
[----:B-1----:R1:W2:Y:S02]  /*6e50*/  SYNCS.PHASECHK.TRANS64.TRYWAIT P0, [R0+URZ], R3 ;  /* 0x00000003000075a7 */ /* 0x0022a400080011ff */
[----:B--2---:R-:W-:Y:S05]  /*6e60*/  @!P0 NANOSLEEP.SYNCS 0x989680 ;  /* 0x009896800000895d */ /* 0x004fea0003900000 */
[----:B------:R-:W2:Y:S02]  /*6e70*/  @!P0 SYNCS.PHASECHK.TRANS64 P0, [R0+URZ], R3 ;  /* 0x00000003000085a7 */ /* 0x000ea400080010ff */
[----:B--2---:R-:W-:Y:S05]  /*6e80*/  @!P0 BRA `(.L_x_117) ;  /* 0xfffffffc00f08947 */ /* 0x004fea000383ffff */
[----:B------:R-:W-:Y:S05]  /*6e90*/  BRA `(.L_x_118) ;  /* 0xffffffc400d87947 */ /* 0x000fea000383ffff */
.L_x_67:
[----:B---3--:R3:W1:Y:S02]  /*6ea0*/  SYNCS.PHASECHK.TRANS64.TRYWAIT P0, [R0+URZ+0x50], R3 ;  /* 0x00005003000075a7 */ /* 0x00866400080011ff */
[----:B-1----:R-:W-:Y:S05]  /*6eb0*/  @!P0 NANOSLEEP.SYNCS 0x989680 ;  /* 0x009896800000895d */ /* 0x002fea0003900000 */
[----:B------:R-:W1:Y:S02]  /*6ec0*/  @!P0 SYNCS.PHASECHK.TRANS64 P0, [R0+URZ+0x50], R3 ;  /* 0x00005003000085a7 */ /* 0x000e6400080010ff */
[----:B-1----:R-:W-:Y:S05]  /*6ed0*/  @!P0 BRA `(.L_x_67) ;  /* 0xfffffffc00f08947 */ /* 0x002fea000383ffff */
[----:B------:R-:W-:Y:S05]  /*6ee0*/  BRA `(.L_x_119) ;  /* 0xffffffc800d47947 */ /* 0x000fea000383ffff */
.L_x_70:
[----:B------:R-:W-:Y:S07]  /*6ef0*/  MOV R0, UR6 ;  /* 0x0000000600007c02 */ /* 0x000fee0008000f00 */
.L_x_120:
[----:B-1----:R1:W3:Y:S02]  /*6f00*/  SYNCS.PHASECHK.TRANS64.TRYWAIT P0, [R0+URZ+0x48], R3 ;  /* 0x00004803000075a7 */ /* 0x0022e400080011ff */
[----:B---3--:R-:W-:Y:S05]  /*6f10*/  @!P0 NANOSLEEP.SYNCS 0x989680 ;  /* 0x009896800000895d */ /* 0x008fea0003900000 */
[----:B------:R-:W3:Y:S02]  /*6f20*/  @!P0 SYNCS.PHASECHK.TRANS64 P0, [R0+URZ+0x48], R3 ;  /* 0x00004803000085a7 */ /* 0x000ee400080010ff */
[----:B---3--:R-:W-:Y:S05]  /*6f30*/  @!P0 BRA `(.L_x_120) ;  /* 0xfffffffc00f08947 */ /* 0x008fea000383ffff */
[----:B------:R-:W-:Y:S05]  /*6f40*/  BRA `(.L_x_69) ;  /* 0xffffffcc00c07947 */ /* 0x000fea000383ffff */
.L_x_73:
[----:B------:R-:W-:Y:S07]  /*6f50*/  MOV R3, UR6 ;  /* 0x0000000600037c02 */ /* 0x000fee0008000f00 */
.L_x_121:
[----:B-1----:R1:W2:Y:S02]  /*6f60*/  SYNCS.PHASECHK.TRANS64.TRYWAIT P2, [R3+URZ+0x38], R26 ;  /* 0x0000381a030075a7 */ /* 0x0022a400080411ff */
[----:B--2---:R-:W-:Y:S05]  /*6f70*/  @!P2 NANOSLEEP.SYNCS 0x989680 ;  /* 0x009896800000a95d */ /* 0x004fea0003900000 */
[----:B------:R-:W2:Y:S02]  /*6f80*/  @!P2 SYNCS.PHASECHK.TRANS64 P2, [R3+URZ+0x38], R26 ;  /* 0x0000381a0300a5a7 */ /* 0x000ea400080410ff */
[----:B--2---:R-:W-:Y:S05]  /*6f90*/  @!P2 BRA `(.L_x_121) ;  /* 0xfffffffc00f0a947 */ /* 0x004fea000383ffff */
[----:B------:R-:W-:Y:S05]  /*6fa0*/  BRA `(.L_x_122) ;  /* 0xffffffd000547947 */ /* 0x000fea000383ffff */
.L_x_76:
[----:B--2---:R2:W4:Y:S02]  /*6fb0*/  SYNCS.PHASECHK.TRANS64.TRYWAIT P0, [R0+URZ+0x50], R3 ;  /* 0x00005003000075a7 */ /* 0x00452400080011ff */
[----:B----4-:R-:W-:Y:S05]  /*6fc0*/  @!P0 NANOSLEEP.SYNCS 0x989680 ;  /* 0x009896800000895d */ /* 0x010fea0003900000 */
[----:B------:R-:W4:Y:S02]  /*6fd0*/  @!P0 SYNCS.PHASECHK.TRANS64 P0, [R0+URZ+0x50], R3 ;  /* 0x00005003000085a7 */ /* 0x000f2400080010ff */
[----:B----4-:R-:W-:Y:S05]  /*6fe0*/  @!P0 BRA `(.L_x_76) ;  /* 0xfffffffc00f08947 */ /* 0x010fea000383ffff */
[----:B------:R-:W-:Y:S05]  /*6ff0*/  BRA `(.L_x_123) ;  /* 0xffffffd400a47947 */ /* 0x000fea000383ffff */
.L_x_87:
[----:B-1----:R-:W-:Y:S04]  /*7000*/  MOV R0, UR43 ;  /* 0x0000002b00007c02 */ /* 0x002fe80008000f00 */
[----:B------:R1:W2:Y:S03]  /*7010*/  SYNCS.PHASECHK.TRANS64.TRYWAIT P1, [R0+URZ+0x30], R3 ;  /* 0x00003003000075a7 */ /* 0x0002a600080211ff */
[----:B--2---:R-:W-:Y:S05]  /*7020*/  @!P1 NANOSLEEP.SYNCS 0x989680 ;  /* 0x009896800000995d */ /* 0x004fea0003900000 */
[----:B------:R-:W2:Y:S02]  /*7030*/  @!P1 SYNCS.PHASECHK.TRANS64 P1, [R0+URZ+0x30], R3 ;  /* 0x00003003000095a7 */ /* 0x000ea400080210ff */
[----:B--2---:R-:W-:Y:S05]  /*7040*/  @!P1 BRA `(.L_x_87) ;  /* 0xfffffffc00ec9947 */ /* 0x004fea000383ffff */
[----:B------:R-:W-:Y:S05]  /*7050*/  BRA `(.L_x_86) ;  /* 0xffffffe000a07947 */ /* 0x000fea000383ffff */
.L_x_89:
[----:B------:R1:W1:Y:S02]  /*7060*/  SYNCS.PHASECHK.TRANS64.TRYWAIT P1, [R156+URZ+0x70], R5 ;  /* 0x000070059c0075a7 */ /* 0x00026400080211ff */
[----:B-1----:R-:W-:Y:S05]  /*7070*/  @!P1 NANOSLEEP.SYNCS 0x989680 ;  /* 0x009896800000995d */ /* 0x002fea0003900000 */
[----:B------:R-:W1:Y:S02]  /*7080*/  @!P1 SYNCS.PHASECHK.TRANS64 P1, [R156+URZ+0x70], R5 ;  /* 0x000070059c0095a7 */ /* 0x000e6400080210ff */
[----:B-1----:R-:W-:Y:S05]  /*7090*/  @!P1 BRA `(.L_x_89) ;  /* 0xfffffffc00f09947 */ /* 0x002fea000383ffff */
[----:B------:R-:W-:Y:S05]  /*70a0*/  BRA `(.L_x_88) ;  /* 0xffffffe000e47947 */ /* 0x000fea000383ffff */
        .weak           $__internal_0_$__cuda_sm10x_tcgen05_guardrail_trap_col_being_dealloced_not_returned_by_alloc
        .type           $__internal_0_$__cuda_sm10x_tcgen05_guardrail_trap_col_being_dealloced_not_returned_by_alloc,@function
        .size           $__internal_0_$__cuda_sm10x_tcgen05_guardrail_trap_col_being_dealloced_not_returned_by_alloc,($__internal_1_$__cuda_sm10x_tcgen05_guardrail_trap_phase_invalid_during_alloc - $__internal_0_$__cuda_sm10x_tcgen05_guardrail_trap_col_being_dealloced_not_returned_by_alloc)
$__internal_0_$__cuda_sm10x_tcgen05_guardrail_trap_col_being_dealloced_not_returned_by_alloc:
[----:B------:R-:W-:Y:S05]  /*70b0*/  BPT.TRAP 0x1 ;  /* 0x000000040000795c */ /* 0x000fea0000300000 */
[----:B------:R-:W-:-:S04]  /*70c0*/  HFMA2 R3, -RZ, RZ, 0, 0 ;  /* 0x00000000ff037431 */ /* 0x000fc800000001ff */
[----:B------:R-:W-:Y:S05]  /*70d0*/  RET.REL.NODEC R2 `(_ZN7cutlass13device_kernelINS_4gemm6kernel13GemmUniversalIN4cute5tupleIJiiiiEEENS1_10collective13CollectiveMmaINS1_35MainloopSm100TmaUmmaWarpSpecializedILi3ELi2ELi4ENS5_IJNS4_1CILi1EEESB_SB_EEEEENS5_IJNSA_ILi128EEENSA_ILi64EEESE_EEENS_12float_e5m2_tENS5_IJlSB_lEEESH_SI_NS4_8TiledMMAINS4_8MMA_AtomIJNS4_10MMA_TraitsINS4_19SM100_MMA_F8F6F4_SSEJSH_SH_fSE_SF_NS4_17integral_constantINS4_4UMMA5MajorELSP_0EEESQ_NSN_INSO_7ScaleInELSR_0EEESS_EEEEEENS4_6LayoutISC_NS5_IJNSA_ILi0EEESW_SW_EEEEENS5_IJNS4_10UnderscoreESZ_SZ_EEEEENS4_13SM90_TMA_LOADENS4_14ComposedLayoutINS4_7SwizzleILi3ELi4ELi3EEENS4_18smem_ptr_flag_bitsILi8EEENSV_INS5_IJNSA_ILi8EEESE_EEENS5_IJSE_SB_EEEEEEEvNS4_8identityES12_S1C_vS1D_EENS_8epilogue10collective18CollectiveEpilogueINS1F_23Sm100TmaWarpSpecializedILi1ELi1ELi64ELb0ELb0EEEJSG_NS5_IJNSV_ISE_SB_EENSV_ISF_SB_EEEEESH_SI_SH_SI_NS1F_6fusion15FusionCallbacksIS1J_NS1N_17LinearCombinationISH_fSH_fLNS_15FloatRoundStyleE2EEESG_S1M_JEEENS4_5SM1004TMEM4LOAD26SM100_TMEM_LOAD_32dp32b64xES12_NS13_INS14_ILi2ELi4ELi3EEES17_NSV_INS5_IJS18_SF_EEENS5_IJSF_SB_EEEEEEENS4_39AutoVectorizingCopyWithAssumedAlignmentILi128EEENS4_14SM90_TMA_STOREES21_S23_S23_EEEvvEEEEvNT_6ParamsE) ;  /* 0xffffff8c02c87950 */ /* 0x000fea0003c3ffff */
        .weak           $__internal_1_$__cuda_sm10x_tcgen05_guardrail_trap_phase_invalid_during_alloc
        .type           $__internal_1_$__cuda_sm10x_tcgen05_guardrail_trap_phase_invalid_during_alloc,@function
        .size           $__internal_1_$__cuda_sm10x_tcgen05_guardrail_trap_phase_invalid_during_alloc,($__internal_2_$__cuda_sm10x_tcgen05_guardrail_trap_unallocated_columns_being_dealloced - $__internal_1_$__cuda_sm10x_tcgen05_guardrail_trap_phase_invalid_during_alloc)
$__internal_1_$__cuda_sm10x_tcgen05_guardrail_trap_phase_invalid_during_alloc:
[----:B------:R-:W-:Y:S05]  /*70e0*/  BPT.TRAP 0x1 ;  /* 0x000000040000795c */ /* 0x000fea0000300000 */
[----:B------:R-:W-:-:S04]  /*70f0*/  MOV R3, 0x0 ;  /* 0x0000000000037802 */ /* 0x000fc80000000f00 */
[----:B------:R-:W-:Y:S05]  /*7100*/  RET.REL.NODEC R2 `(_ZN7cutlass13device_kernelINS_4gemm6kernel13GemmUniversalIN4cute5tupleIJiiiiEEENS1_10collective13CollectiveMmaINS1_35MainloopSm100TmaUmmaWarpSpecializedILi3ELi2ELi4ENS5_IJNS4_1CILi1EEESB_SB_EEEEENS5_IJNSA_ILi128EEENSA_ILi64EEESE_EEENS_12float_e5m2_tENS5_IJlSB_lEEESH_SI_NS4_8TiledMMAINS4_8MMA_AtomIJNS4_10MMA_TraitsINS4_19SM100_MMA_F8F6F4_SSEJSH_SH_fSE_SF_NS4_17integral_constantINS4_4UMMA5MajorELSP_0EEESQ_NSN_INSO_7ScaleInELSR_0EEESS_EEEEEENS4_6LayoutISC_NS5_IJNSA_ILi0EEESW_SW_EEEEENS5_IJNS4_10UnderscoreESZ_SZ_EEEEENS4_13SM90_TMA_LOADENS4_14ComposedLayoutINS4_7SwizzleILi3ELi4ELi3EEENS4_18smem_ptr_flag_bitsILi8EEENSV_INS5_IJNSA_ILi8EEESE_EEENS5_IJSE_SB_EEEEEEEvNS4_8identityES12_S1C_vS1D_EENS_8epilogue10collective18CollectiveEpilogueINS1F_23Sm100TmaWarpSpecializedILi1ELi1ELi64ELb0ELb0EEEJSG_NS5_IJNSV_ISE_SB_EENSV_ISF_SB_EEEEESH_SI_SH_SI_NS1F_6fusion15FusionCallbacksIS1J_NS1N_17LinearCombinationISH_fSH_fLNS_15FloatRoundStyleE2EEESG_S1M_JEEENS4_5SM1004TMEM4LOAD26SM100_TMEM_LOAD_32dp32b64xES12_NS13_INS14_ILi2ELi4ELi3EEES17_NSV_INS5_IJS18_SF_EEENS5_IJSF_SB_EEEEEEENS4_39AutoVectorizingCopyWithAssumedAlignmentILi128EEENS4_14SM90_TMA_STOREES21_S23_S23_EEEvvEEEEvNT_6ParamsE) ;  /* 0xffffff8c02bc7950 */ /* 0x000fea0003c3ffff */
        .weak           $__internal_2_$__cuda_sm10x_tcgen05_guardrail_trap_unallocated_columns_being_dealloced
        .type           $__internal_2_$__cuda_sm10x_tcgen05_guardrail_trap_unallocated_columns_being_dealloced,@function
        .size           $__internal_2_$__cuda_sm10x_tcgen05_guardrail_trap_unallocated_columns_being_dealloced,(.L_x_125 - $__internal_2_$__cuda_sm10x_tcgen05_guardrail_trap_unallocated_columns_being_dealloced)
$__internal_2_$__cuda_sm10x_tcgen05_guardrail_trap_unallocated_columns_being_dealloced:
[----:B------:R-:W-:Y:S05]  /*7110*/  BPT.TRAP 0x1 ;  /* 0x000000040000795c */ /* 0x000fea0000300000 */
[----:B------:R-:W-:-:S04]  /*7120*/  HFMA2 R3, -RZ, RZ, 0, 0 ;  /* 0x00000000ff037431 */ /* 0x000fc800000001ff */
[----:B------:R-:W-:Y:S05]  /*7130*/  RET.REL.NODEC R2 `(_ZN7cutlass13device_kernelINS_4gemm6kernel13GemmUniversalIN4cute5tupleIJiiiiEEENS1_10collective13CollectiveMmaINS1_35MainloopSm100TmaUmmaWarpSpecializedILi3ELi2ELi4ENS5_IJNS4_1CILi1EEESB_SB_EEEEENS5_IJNSA_ILi128EEENSA_ILi64EEESE_EEENS_12float_e5m2_tENS5_IJlSB_lEEESH_SI_NS4_8TiledMMAINS4_8MMA_AtomIJNS4_10MMA_TraitsINS4_19SM100_MMA_F8F6F4_SSEJSH_SH_fSE_SF_NS4_17integral_constantINS4_4UMMA5MajorELSP_0EEESQ_NSN_INSO_7ScaleInELSR_0EEESS_EEEEEENS4_6LayoutISC_NS5_IJNSA_ILi0EEESW_SW_EEEEENS5_IJNS4_10UnderscoreESZ_SZ_EEEEENS4_13SM90_TMA_LOADENS4_14ComposedLayoutINS4_7SwizzleILi3ELi4ELi3EEENS4_18smem_ptr_flag_bitsILi8EEENSV_INS5_IJNSA_ILi8EEESE_EEENS5_IJSE_SB_EEEEEEEvNS4_8identityES12_S1C_vS1D_EENS_8epilogue10collective18CollectiveEpilogueINS1F_23Sm100TmaWarpSpecializedILi1ELi1ELi64ELb0ELb0EEEJSG_NS5_IJNSV_ISE_SB_EENSV_ISF_SB_EEEEESH_SI_SH_SI_NS1F_6fusion15FusionCallbacksIS1J_NS1N_17LinearCombinationISH_fSH_fLNS_15FloatRoundStyleE2EEESG_S1M_JEEENS4_5SM1004TMEM4LOAD26SM100_TMEM_LOAD_32dp32b64xES12_NS13_INS14_ILi2ELi4ELi3EEES17_NSV_INS5_IJS18_SF_EEENS5_IJSF_SB_EEEEEEENS4_39AutoVectorizingCopyWithAssumedAlignmentILi128EEENS4_14SM90_TMA_STOREES21_S23_S23_EEEvvEEEEvNT_6ParamsE) ;  /* 0xffffff8c02b07950 */ /* 0x000fea0003c3ffff */
.L_x_124:
[----:B------:R-:W-:-:S00]  /*7140*/  BRA `(.L_x_124) ;  /* 0xfffffffc00fc7947 */ /* 0x000fc0000383ffff */
[----:B------:R-:W-:-:S00]  /*7150*/  NOP ;  /* 0x0000000000007918 */ /* 0x000fc00000000000 */
        /* <DEDUP_REMOVED lines=10> */
.L_x_125:


//--------------------- .nv.global.init           --------------------------
	.section	.nv.global.init,"aw",@progbits
.nv.global.init:
	.type		$str$27,@object
	.size		$str$27,($str$28 - $str$27)
$str$27:
        /*0000*/ 	.byte	0x28, 0x61, 0x64, 0x64, 0x72, 0x65, 0x73, 0x73, 0x20, 0x26, 0x20, 0x6d, 0x61, 0x73, 0x6b, 0x29
        /*0010*/ 	.byte	0x20, 0x3d, 0x3d, 0x20, 0x30, 0x00
	.type		$str$28,@object
	.size		$str$28,($str$26 - $str$28)
$str$28:
        /*0016*/ 	.byte	0x2f, 0x74, 0x6d, 0x70, 0x2f, 0x63, 0x75, 0x74, 0x6c, 0x61, 0x73, 0x73, 0x5f, 0x73, 0x77, 0x65
        /*0026*/ 	.byte	0x65, 0x70, 0x5f, 0x73, 0x72, 0x63, 0x2f, 0x69, 0x6e, 0x63, 0x6c, 0x75, 0x64, 0x65, 0x2f, 0x63
        /*0036*/ 	.byte	0x75, 0x74, 0x65, 0x2f, 0x70, 0x6f, 0x69, 0x6e, 0x74, 0x65, 0x72, 0x5f, 0x66, 0x6c, 0x61, 0x67
        /*0046*/ 	.byte	0x67, 0x65, 0x64, 0x2e, 0x68, 0x70, 0x70, 0x00
	.type		$str$26,@object
	.size		$str$26,($str$25 - $str$26)
$str$26:
        /*004e*/ 	.byte	0x2f, 0x74, 0x6d, 0x70, 0x2f, 0x63, 0x75, 0x74, 0x6c, 0x61, 0x73, 0x73, 0x5f, 0x73, 0x77, 0x65
        /*005e*/ 	.byte	0x65, 0x70, 0x5f, 0x73, 0x72, 0x63, 0x2f, 0x69, 0x6e, 0x63, 0x6c, 0x75, 0x64, 0x65, 0x2f, 0x63
        /*006e*/ 	.byte	0x75, 0x74, 0x65, 0x2f, 0x61, 0x74, 0x6f, 0x6d, 0x2f, 0x63, 0x6f, 0x70, 0x79, 0x5f, 0x74, 0x72
        /*007e*/ 	.byte	0x61, 0x69, 0x74, 0x73, 0x5f, 0x73, 0x6d, 0x31, 0x30, 0x30, 0x2e, 0x68, 0x70, 0x70, 0x00
	.type		$str$25,@object
	.size		$str$25,(__unnamed_1 - $str$25)
$str$25:
        /*008d*/ 	.byte	0x28, 0x28, 0x75, 0x69, 0x6e, 0x74, 0x33, 0x32, 0x5f, 0x74, 0x28, 0x74, 0x68, 0x72, 0x65, 0x61
        /*009d*/ 	.byte	0x64, 0x49, 0x64, 0x78, 0x2e, 0x78, 0x29, 0x20, 0x2f, 0x20, 0x33, 0x32, 0x29, 0x20, 0x25, 0x20
        /*00ad*/ 	.byte	0x34, 0x29, 0x20, 0x3d, 0x3d, 0x20, 0x28, 0x28, 0x28, 0x74, 0x6d, 0x65, 0x6d, 0x5f, 0x61, 0x64
        /*00bd*/ 	.byte	0x64, 0x72, 0x20, 0x3e, 0x3e, 0x20, 0x31, 0x36, 0x29, 0x20, 0x2f, 0x20, 0x33, 0x32, 0x29, 0x20
        /*00cd*/ 	.byte	0x25, 0x20, 0x34, 0x29, 0x00
	.type		__unnamed_1,@object
	.size		__unnamed_1,(__unnamed_2 - __unnamed_1)
__unnamed_1:
        /*00d2*/ 	.byte	0x61, 0x75, 0x74, 0x6f, 0x20, 0x63, 0x75, 0x74, 0x65, 0x3a, 0x3a, 0x61, 0x73, 0x5f, 0x70, 0x6f
        /* <DEDUP_REMOVED lines=24> */
        /*0262*/ 	.byte	0x43, 0x3c, 0x38, 0x31, 0x39, 0x32, 0x3e, 0x3e, 0x3e, 0x3e, 0x5d, 0x00
	.type		__unnamed_2,@object
	.size		__unnamed_2,(.L_2 - __unnamed_2)
__unnamed_2:
        /* <DEDUP_REMOVED lines=42> */
        /*050e*/ 	.byte	0x3e, 0x3e, 0x3e, 0x3e, 0x5d, 0x00
.L_2:


//--------------------- .nv.shared._ZN7cutlass13device_kernelINS_4gemm6kernel13GemmUniversalIN4cute5tupleIJiiiiEEENS1_10collective13CollectiveMmaINS1_35MainloopSm100TmaUmmaWarpSpecializedILi3ELi2ELi4ENS5_IJNS4_1CILi1EEESB_SB_EEEEENS5_IJNSA_ILi128EEENSA_ILi64EEESE_EEENS_12float_e5m2_tENS5_IJlSB_lEEESH_SI_NS4_8TiledMMAINS4_8MMA_AtomIJNS4_10MMA_TraitsINS4_19SM100_MMA_F8F6F4_SSEJSH_SH_fSE_SF_NS4_17integral_constantINS4_4UMMA5MajorELSP_0EEESQ_NSN_INSO_7ScaleInELSR_0EEESS_EEEEEENS4_6LayoutISC_NS5_IJNSA_ILi0EEESW_SW_EEEEENS5_IJNS4_10UnderscoreESZ_SZ_EEEEENS4_13SM90_TMA_LOADENS4_14ComposedLayoutINS4_7SwizzleILi3ELi4ELi3EEENS4_18smem_ptr_flag_bitsILi8EEENSV_INS5_IJNSA_ILi8EEESE_EEENS5_IJSE_SB_EEEEEEEvNS4_8identityES12_S1C_vS1D_EENS_8epilogue10collective18CollectiveEpilogueINS1F_23Sm100TmaWarpSpecializedILi1ELi1ELi64ELb0ELb0EEEJSG_NS5_IJNSV_ISE_SB_EENSV_ISF_SB_EEEEESH_SI_SH_SI_NS1F_6fusion15FusionCallbacksIS1J_NS1N_17LinearCombinationISH_fSH_fLNS_15FloatRoundStyleE2EEESG_S1M_JEEENS4_5SM1004TMEM4LOAD26SM100_TMEM_LOAD_32dp32b64xES12_NS13_INS14_ILi2ELi4ELi3EEES17_NSV_INS5_IJS18_SF_EEENS5_IJSF_SB_EEEEEEENS4_39AutoVectorizingCopyWithAssumedAlignmentILi128EEENS4_14SM90_TMA_STOREES21_S23_S23_EEEvvEEEEvNT_6ParamsE --------------------------
	.section	.nv.shared._ZN7cutlass13device_kernelINS_4gemm6kernel13GemmUniversalIN4cute5tupleIJiiiiEEENS1_10collective13CollectiveMmaINS1_35MainloopSm100TmaUmmaWarpSpecializedILi3ELi2ELi4ENS5_IJNS4_1CILi1EEESB_SB_EEEEENS5_IJNSA_ILi128EEENSA_ILi64EEESE_EEENS_12float_e5m2_tENS5_IJlSB_lEEESH_SI_NS4_8TiledMMAINS4_8MMA_AtomIJNS4_10MMA_TraitsINS4_19SM100_MMA_F8F6F4_SSEJSH_SH_fSE_SF_NS4_17integral_constantINS4_4UMMA5MajorELSP_0EEESQ_NSN_INSO_7ScaleInELSR_0EEESS_EEEEEENS4_6LayoutISC_NS5_IJNSA_ILi0EEESW_SW_EEEEENS5_IJNS4_10UnderscoreESZ_SZ_EEEEENS4_13SM90_TMA_LOADENS4_14ComposedLayoutINS4_7SwizzleILi3ELi4ELi3EEENS4_18smem_ptr_flag_bitsILi8EEENSV_INS5_IJNSA_ILi8EEESE_EEENS5_IJSE_SB_EEEEEEEvNS4_8identityES12_S1C_vS1D_EENS_8epilogue10collective18CollectiveEpilogueINS1F_23Sm100TmaWarpSpecializedILi1ELi1ELi64ELb0ELb0EEEJSG_NS5_IJNSV_ISE_SB_EENSV_ISF_SB_EEEEESH_SI_SH_SI_NS1F_6fusion15FusionCallbacksIS1J_NS1N_17LinearCombinationISH_fSH_fLNS_15FloatRoundStyleE2EEESG_S1M_JEEENS4_5SM1004TMEM4LOAD26SM100_TMEM_LOAD_32dp32b64xES12_NS13_INS14_ILi2ELi4ELi3EEES17_NSV_INS5_IJS18_SF_EEENS5_IJSF_SB_EEEEEEENS4_39AutoVectorizingCopyWithAssumedAlignmentILi128EEENS4_14SM90_TMA_STOREES21_S23_S23_EEEvvEEEEvNT_6ParamsE,"aw",@nobits
	.sectionflags	@""
	.align	16
	.zero		1024


//--------------------- .nv.shared.reserved.0     --------------------------
	.section	.nv.shared.reserved.0,"aw",@nobits
	.weak		__nv_reservedSMEM_offset_0_alias
	.size		__nv_reservedSMEM_offset_0_alias, 0, 64
	.other		__nv_reservedSMEM_offset_0_alias,@"STO_CUDA_RESERVED_SHARED STV_DEFAULT"
__nv_reservedSMEM_offset_0_alias:
	.zero		0
.nv.shared.reserved.0:
	.zero		64
	.weak		__nv_reservedSMEM_tcgen05_partition
	.type		__nv_reservedSMEM_tcgen05_partition,@object
	.size		__nv_reservedSMEM_tcgen05_partition,(.L_0 - __nv_reservedSMEM_tcgen05_partition)
__nv_reservedSMEM_tcgen05_partition:
	.zero		32
.L_0:


//--------------------- .nv.global                --------------------------
	.section	.nv.global,"aw",@nobits
.nv.global:
	.type		_ZN40_INTERNAL_4bdf920a_4_k_cu_dfe7a4bc_332674cute1_E,@object
	.size		_ZN40_INTERNAL_4bdf920a_4_k_cu_dfe7a4bc_332674cute1_E,(_ZN40_INTERNAL_4bdf920a_4_k_cu_dfe7a4bc_332674cuda3std3__45__cpo6cbeginE - _ZN40_INTERNAL_4bdf920a_4_k_cu_dfe7a4bc_332674cute1_E)
_ZN40_INTERNAL_4bdf920a_4_k_cu_dfe7a4bc_332674cute1_E:
	.zero		1
	.type		_ZN40_INTERNAL_4bdf920a_4_k_cu_dfe7a4bc_332674cuda3std3__45__cpo6cbeginE,@object
	.size		_ZN40_INTERNAL_4bdf920a_4_k_cu_dfe7a4bc_332674cuda3std3__45__cpo6cbeginE,(_ZN40_INTERNAL_4bdf920a_4_k_cu_dfe7a4bc_332674cuda3std3__48in_placeE - _ZN40_INTERNAL_4bdf920a_4_k_cu_dfe7a4bc_332674cuda3std3__45__cpo6cbeginE)
_ZN40_INTERNAL_4bdf920a_4_k_cu_dfe7a4bc_332674cuda3std3__45__cpo6cbeginE:
	.zero		1
	.type		_ZN40_INTERNAL_4bdf920a_4_k_cu_dfe7a4bc_332674cuda3std3__48in_placeE,@object
	.size		_ZN40_INTERNAL_4bdf920a_4_k_cu_dfe7a4bc_332674cuda3std3__48in_placeE,(_ZN40_INTERNAL_4bdf920a_4_k_cu_dfe7a4bc_332674cuda3std6ranges3__45__cpo9iter_moveE - _ZN40_INTERNAL_4bdf920a_4_k_cu_dfe7a4bc_332674cuda3std3__48in_placeE)
_ZN40_INTERNAL_4bdf920a_4_k_cu_dfe7a4bc_332674cuda3std3__48in_placeE:
	.zero		1
	.type		_ZN40_INTERNAL_4bdf920a_4_k_cu_dfe7a4bc_332674cuda3std6ranges3__45__cpo9iter_moveE,@object
	.size		_ZN40_INTERNAL_4bdf920a_4_k_cu_dfe7a4bc_332674cuda3std6ranges3__45__cpo9iter_moveE,(_ZN40_INTERNAL_4bdf920a_4_k_cu_dfe7a4bc_332674cuda3std3__45__cpo5beginE - _ZN40_INTERNAL_4bdf920a_4_k_cu_dfe7a4bc_332674cuda3std6ranges3__45__cpo9iter_moveE)
_ZN40_INTERNAL_4bdf920a_4_k_cu_dfe7a4bc_332674cuda3std6ranges3__45__cpo9iter_moveE:
	.zero		1
	.type		_ZN40_INTERNAL_4bdf920a_4_k_cu_dfe7a4bc_332674cuda3std3__45__cpo5beginE,@object
	.size		_ZN40_INTERNAL_4bdf920a_4_k_cu_dfe7a4bc_332674cuda3std3__45__cpo5beginE,(_ZN40_INTERNAL_4bdf920a_4_k_cu_dfe7a4bc_332674cuda3std3__442_GLOBAL__N__4bdf920a_4_k_cu_dfe7a4bc_332676ignoreE - _ZN40_INTERNAL_4bdf920a_4_k_cu_dfe7a4bc_332674cuda3std3__45__cpo5beginE)
_ZN40_INTERNAL_4bdf920a_4_k_cu_dfe7a4bc_332674cuda3std3__45__cpo5beginE:
	.zero		1
	.type		_ZN40_INTERNAL_4bdf920a_4_k_cu_dfe7a4bc_332674cuda3std3__442_GLOBAL__N__4bdf920a_4_k_cu_dfe7a4bc_332676ignoreE,@object
	.size		_ZN40_INTERNAL_4bdf920a_4_k_cu_dfe7a4bc_332674cuda3std3__442_GLOBAL__N__4bdf920a_4_k_cu_dfe7a4bc_332676ignoreE,(_ZN40_INTERNAL_4bdf920a_4_k_cu_dfe7a4bc_332674cute7productE - _ZN40_INTERNAL_4bdf920a_4_k_cu_dfe7a4bc_332674cuda3std3__442_GLOBAL__N__4bdf920a_4_k_cu_dfe7a4bc_332676ignoreE)
_ZN40_INTERNAL_4bdf920a_4_k_cu_dfe7a4bc_332674cuda3std3__442_GLOBAL__N__4bdf920a_4_k_cu_dfe7a4bc_332676ignoreE:
	.zero		1
	.type		_ZN40_INTERNAL_4bdf920a_4_k_cu_dfe7a4bc_332674cute7productE,@object
	.size		_ZN40_INTERNAL_4bdf920a_4_k_cu_dfe7a4bc_332674cute7productE,(_ZN40_INTERNAL_4bdf920a_4_k_cu_dfe7a4bc_332674cuda3std3__45__cpo3endE - _ZN40_INTERNAL_4bdf920a_4_k_cu_dfe7a4bc_332674cute7productE)
_ZN40_INTERNAL_4bdf920a_4_k_cu_dfe7a4bc_332674cute7productE:
	.zero		1
	.type		_ZN40_INTERNAL_4bdf920a_4_k_cu_dfe7a4bc_332674cuda3std3__45__cpo3endE,@object
	.size		_ZN40_INTERNAL_4bdf920a_4_k_cu_dfe7a4bc_332674cuda3std3__45__cpo3endE,(_ZN40_INTERNAL_4bdf920a_4_k_cu_dfe7a4bc_332674cuda3std3__419piecewise_constructE - _ZN40_INTERNAL_4bdf920a_4_k_cu_dfe7a4bc_332674cuda3std3__45__cpo3endE)
_ZN40_INTERNAL_4bdf920a_4_k_cu_dfe7a4bc_332674cuda3std3__45__cpo3endE:
	.zero		1
	.type		_ZN40_INTERNAL_4bdf920a_4_k_cu_dfe7a4bc_332674cuda3std3__419piecewise_constructE,@object
	.size		_ZN40_INTERNAL_4bdf920a_4_k_cu_dfe7a4bc_332674cuda3std3__419piecewise_constructE,(_ZN40_INTERNAL_4bdf920a_4_k_cu_dfe7a4bc_332674cuda3std3__45__cpo4cendE - _ZN40_INTERNAL_4bdf920a_4_k_cu_dfe7a4bc_332674cuda3std3__419piecewise_constructE)
_ZN40_INTERNAL_4bdf920a_4_k_cu_dfe7a4bc_332674cuda3std3__419piecewise_constructE:
	.zero		1
	.type		_ZN40_INTERNAL_4bdf920a_4_k_cu_dfe7a4bc_332674cuda3std3__45__cpo4cendE,@object
	.size		_ZN40_INTERNAL_4bdf920a_4_k_cu_dfe7a4bc_332674cuda3std3__45__cpo4cendE,(_ZN40_INTERNAL_4bdf920a_4_k_cu_dfe7a4bc_332674cuda3std6ranges3__45__cpo4swapE - _ZN40_INTERNAL_4bdf920a_4_k_cu_dfe7a4bc_332674cuda3std3__45__cpo4cendE)
_ZN40_INTERNAL_4bdf920a_4_k_cu_dfe7a4bc_332674cuda3std3__45__cpo4cendE:
	.zero		1
	.type		_ZN40_INTERNAL_4bdf920a_4_k_cu_dfe7a4bc_332674cuda3std6ranges3__45__cpo4swapE,@object
	.size		_ZN40_INTERNAL_4bdf920a_4_k_cu_dfe7a4bc_332674cuda3std6ranges3__45__cpo4swapE,(.L_10 - _ZN40_INTERNAL_4bdf920a_4_k_cu_dfe7a4bc_332674cuda3std6ranges3__45__cpo4swapE)
_ZN40_INTERNAL_4bdf920a_4_k_cu_dfe7a4bc_332674cuda3std6ranges3__45__cpo4swapE:
	.zero		1
.L_10:


//--------------------- .nv.constant0._ZN7cutlass13device_kernelINS_4gemm6kernel13GemmUniversalIN4cute5tupleIJiiiiEEENS1_10collective13CollectiveMmaINS1_35MainloopSm100TmaUmmaWarpSpecializedILi3ELi2ELi4ENS5_IJNS4_1CILi1EEESB_SB_EEEEENS5_IJNSA_ILi128EEENSA_ILi64EEESE_EEENS_12float_e5m2_tENS5_IJlSB_lEEESH_SI_NS4_8TiledMMAINS4_8MMA_AtomIJNS4_10MMA_TraitsINS4_19SM100_MMA_F8F6F4_SSEJSH_SH_fSE_SF_NS4_17integral_constantINS4_4UMMA5MajorELSP_0EEESQ_NSN_INSO_7ScaleInELSR_0EEESS_EEEEEENS4_6LayoutISC_NS5_IJNSA_ILi0EEESW_SW_EEEEENS5_IJNS4_10UnderscoreESZ_SZ_EEEEENS4_13SM90_TMA_LOADENS4_14ComposedLayoutINS4_7SwizzleILi3ELi4ELi3EEENS4_18smem_ptr_flag_bitsILi8EEENSV_INS5_IJNSA_ILi8EEESE_EEENS5_IJSE_SB_EEEEEEEvNS4_8identityES12_S1C_vS1D_EENS_8epilogue10collective18CollectiveEpilogueINS1F_23Sm100TmaWarpSpecializedILi1ELi1ELi64ELb0ELb0EEEJSG_NS5_IJNSV_ISE_SB_EENSV_ISF_SB_EEEEESH_SI_SH_SI_NS1F_6fusion15FusionCallbacksIS1J_NS1N_17LinearCombinationISH_fSH_fLNS_15FloatRoundStyleE2EEESG_S1M_JEEENS4_5SM1004TMEM4LOAD26SM100_TMEM_LOAD_32dp32b64xES12_NS13_INS14_ILi2ELi4ELi3EEES17_NSV_INS5_IJS18_SF_EEENS5_IJSF_SB_EEEEEEENS4_39AutoVectorizingCopyWithAssumedAlignmentILi128EEENS4_14SM90_TMA_STOREES21_S23_S23_EEEvvEEEEvNT_6ParamsE --------------------------
	.section	.nv.constant0._ZN7cutlass13device_kernelINS_4gemm6kernel13GemmUniversalIN4cute5tupleIJiiiiEEENS1_10collective13CollectiveMmaINS1_35MainloopSm100TmaUmmaWarpSpecializedILi3ELi2ELi4ENS5_IJNS4_1CILi1EEESB_SB_EEEEENS5_IJNSA_ILi128EEENSA_ILi64EEESE_EEENS_12float_e5m2_tENS5_IJlSB_lEEESH_SI_NS4_8TiledMMAINS4_8MMA_AtomIJNS4_10MMA_TraitsINS4_19SM100_MMA_F8F6F4_SSEJSH_SH_fSE_SF_NS4_17integral_constantINS4_4UMMA5MajorELSP_0EEESQ_NSN_INSO_7ScaleInELSR_0EEESS_EEEEEENS4_6LayoutISC_NS5_IJNSA_ILi0EEESW_SW_EEEEENS5_IJNS4_10UnderscoreESZ_SZ_EEEEENS4_13SM90_TMA_LOADENS4_14ComposedLayoutINS4_7SwizzleILi3ELi4ELi3EEENS4_18smem_ptr_flag_bitsILi8EEENSV_INS5_IJNSA_ILi8EEESE_EEENS5_IJSE_SB_EEEEEEEvNS4_8identityES12_S1C_vS1D_EENS_8epilogue10collective18CollectiveEpilogueINS1F_23Sm100TmaWarpSpecializedILi1ELi1ELi64ELb0ELb0EEEJSG_NS5_IJNSV_ISE_SB_EENSV_ISF_SB_EEEEESH_SI_SH_SI_NS1F_6fusion15FusionCallbacksIS1J_NS1N_17LinearCombinationISH_fSH_fLNS_15FloatRoundStyleE2EEESG_S1M_JEEENS4_5SM1004TMEM4LOAD26SM100_TMEM_LOAD_32dp32b64xES12_NS13_INS14_ILi2ELi4ELi3EEES17_NSV_INS5_IJS18_SF_EEENS5_IJSF_SB_EEEEEEENS4_39AutoVectorizingCopyWithAssumedAlignmentILi128EEENS4_14SM90_TMA_STOREES21_S23_S23_EEEvvEEEEvNT_6ParamsE,"a",@progbits
	.sectionflags	@""
	.align	4
.nv.constant0._ZN7cutlass13device_kernelINS_4gemm6kernel13GemmUniversalIN4cute5tupleIJiiiiEEENS1_10collective13CollectiveMmaINS1_35MainloopSm100TmaUmmaWarpSpecializedILi3ELi2ELi4ENS5_IJNS4_1CILi1EEESB_SB_EEEEENS5_IJNSA_ILi128EEENSA_ILi64EEESE_EEENS_12float_e5m2_tENS5_IJlSB_lEEESH_SI_NS4_8TiledMMAINS4_8MMA_AtomIJNS4_10MMA_TraitsINS4_19SM100_MMA_F8F6F4_SSEJSH_SH_fSE_SF_NS4_17integral_constantINS4_4UMMA5MajorELSP_0EEESQ_NSN_INSO_7ScaleInELSR_0EEESS_EEEEEENS4_6LayoutISC_NS5_IJNSA_ILi0EEESW_SW_EEEEENS5_IJNS4_10UnderscoreESZ_SZ_EEEEENS4_13SM90_TMA_LOADENS4_14ComposedLayoutINS4_7SwizzleILi3ELi4ELi3EEENS4_18smem_ptr_flag_bitsILi8EEENSV_INS5_IJNSA_ILi8EEESE_EEENS5_IJSE_SB_EEEEEEEvNS4_8identityES12_S1C_vS1D_EENS_8epilogue10collective18CollectiveEpilogueINS1F_23Sm100TmaWarpSpecializedILi1ELi1ELi64ELb0ELb0EEEJSG_NS5_IJNSV_ISE_SB_EENSV_ISF_SB_EEEEESH_SI_SH_SI_NS1F_6fusion15FusionCallbacksIS1J_NS1N_17LinearCombinationISH_fSH_fLNS_15FloatRoundStyleE2EEESG_S1M_JEEENS4_5SM1004TMEM4LOAD26SM100_TMEM_LOAD_32dp32b64xES12_NS13_INS14_ILi2ELi4ELi3EEES17_NSV_INS5_IJS18_SF_EEENS5_IJSF_SB_EEEEEEENS4_39AutoVectorizingCopyWithAssumedAlignmentILi128EEENS4_14SM90_TMA_STOREES21_S23_S23_EEEvvEEEEvNT_6ParamsE:
	.zero		2944


//--------------------- SYMBOLS --------------------------

	.type		.nv.reservedSmem.offset0,@object
	.size		.nv.reservedSmem.offset0,0x4
	.type		.nv.reservedSmem.cap,@object
	.size		.nv.reservedSmem.cap,0x4
	.type		__assertfail,@function
